//
// Generated by NVIDIA NVVM Compiler
//
// Compiler Build ID: CL-36424714
// Cuda compilation tools, release 13.0, V13.0.88
// Based on NVVM 20.0.0
//

.version 9.0
.target sm_100
.address_size 64

	// .globl	_Z19setup_curand_kernelP17curandStateXORWOWm
.global .align 4 .b8 precalc_xorwow_matrix[102400];
.global .align 4 .b8 precalc_xorwow_offset_matrix[102400];
.global .align 4 .b8 mrg32k3aM1[2304];
.global .align 4 .b8 mrg32k3aM2[2304];
.global .align 4 .b8 mrg32k3aM1SubSeq[2016];
.global .align 4 .b8 mrg32k3aM2SubSeq[2016];
.global .align 4 .b8 mrg32k3aM1Seq[2304];
.global .align 4 .b8 mrg32k3aM2Seq[2304];
.const .align 8 .b8 __cr_lgamma_table[72];
.const .align 4 .u32 d_c_num_cities;
.const .align 4 .u32 d_c_num_ants;
.const .align 4 .f32 d_c_alpha;
.const .align 4 .f32 d_c_beta;
.const .align 4 .f32 d_c_evaporation_rate;
.const .align 4 .f32 d_c_Q;
.extern .shared .align 16 .b8 shared_mem[];

.visible .entry _Z19setup_curand_kernelP17curandStateXORWOWm(
	.param .u64 .ptr .align 1 _Z19setup_curand_kernelP17curandStateXORWOWm_param_0,
	.param .u64 _Z19setup_curand_kernelP17curandStateXORWOWm_param_1
)
{
	.reg .pred 	%p<25>;
	.reg .b32 	%r<414>;
	.reg .b64 	%rd<19>;

	ld.param.u64 	%rd8, [_Z19setup_curand_kernelP17curandStateXORWOWm_param_0];
	ld.param.u64 	%rd9, [_Z19setup_curand_kernelP17curandStateXORWOWm_param_1];
	mov.u32 	%r183, %ctaid.x;
	mov.u32 	%r184, %ntid.x;
	mov.u32 	%r185, %tid.x;
	mad.lo.s32 	%r1, %r183, %r184, %r185;
	ld.const.u32 	%r186, [d_c_num_ants];
	setp.ge.s32 	%p1, %r1, %r186;
	@%p1 bra 	$L__BB0_44;
	cvta.to.global.u64 	%rd10, %rd8;
	cvt.s64.s32 	%rd18, %r1;
	mul.wide.s32 	%rd11, %r1, 48;
	add.s64 	%rd2, %rd10, %rd11;
	cvt.u32.u64 	%r187, %rd9;
	xor.b32  	%r188, %r187, -1429050551;
	mul.lo.s32 	%r189, %r188, 1099087573;
	{ .reg .b32 tmp; mov.b64 {tmp, %r190}, %rd9; }
	xor.b32  	%r191, %r190, -136515619;
	mul.lo.s32 	%r192, %r191, -1703105765;
	add.s32 	%r193, %r189, %r192;
	add.s32 	%r194, %r193, 6615241;
	add.s32 	%r195, %r189, 123456789;
	st.global.v2.u32 	[%rd2], {%r194, %r195};
	xor.b32  	%r196, %r189, 362436069;
	add.s32 	%r197, %r192, 521288629;
	st.global.v2.u32 	[%rd2+8], {%r196, %r197};
	xor.b32  	%r198, %r192, 88675123;
	add.s32 	%r199, %r189, 5783321;
	st.global.v2.u32 	[%rd2+16], {%r198, %r199};
	setp.eq.s32 	%p2, %r1, 0;
	@%p2 bra 	$L__BB0_43;
	mov.b32 	%r320, 0;
$L__BB0_3:
	and.b64  	%rd4, %rd18, 3;
	setp.eq.s64 	%p3, %rd4, 0;
	@%p3 bra 	$L__BB0_42;
	mul.wide.u32 	%rd12, %r320, 3200;
	mov.u64 	%rd13, precalc_xorwow_matrix;
	add.s64 	%rd5, %rd13, %rd12;
	cvt.u32.u64 	%r3, %rd4;
	mov.b32 	%r321, 0;
$L__BB0_5:
	mov.b32 	%r334, 0;
	mov.u32 	%r335, %r334;
	mov.u32 	%r336, %r334;
	mov.u32 	%r337, %r334;
	mov.u32 	%r338, %r334;
	mov.u32 	%r327, %r334;
$L__BB0_6:
	mul.wide.u32 	%rd14, %r327, 4;
	add.s64 	%rd15, %rd2, %rd14;
	ld.global.u32 	%r11, [%rd15+4];
	shl.b32 	%r12, %r327, 5;
	mov.b32 	%r333, 0;
$L__BB0_7:
	.pragma "nounroll";
	shr.u32 	%r204, %r11, %r333;
	and.b32  	%r205, %r204, 1;
	setp.eq.b32 	%p4, %r205, 1;
	not.pred 	%p5, %p4;
	add.s32 	%r206, %r12, %r333;
	mul.lo.s32 	%r207, %r206, 5;
	mul.wide.u32 	%rd16, %r207, 4;
	add.s64 	%rd6, %rd5, %rd16;
	@%p5 bra 	$L__BB0_9;
	ld.global.u32 	%r208, [%rd6];
	xor.b32  	%r338, %r338, %r208;
	ld.global.u32 	%r209, [%rd6+4];
	xor.b32  	%r337, %r337, %r209;
	ld.global.u32 	%r210, [%rd6+8];
	xor.b32  	%r336, %r336, %r210;
	ld.global.u32 	%r211, [%rd6+12];
	xor.b32  	%r335, %r335, %r211;
	ld.global.u32 	%r212, [%rd6+16];
	xor.b32  	%r334, %r334, %r212;
$L__BB0_9:
	and.b32  	%r214, %r204, 2;
	setp.eq.s32 	%p6, %r214, 0;
	@%p6 bra 	$L__BB0_11;
	ld.global.u32 	%r215, [%rd6+20];
	xor.b32  	%r338, %r338, %r215;
	ld.global.u32 	%r216, [%rd6+24];
	xor.b32  	%r337, %r337, %r216;
	ld.global.u32 	%r217, [%rd6+28];
	xor.b32  	%r336, %r336, %r217;
	ld.global.u32 	%r218, [%rd6+32];
	xor.b32  	%r335, %r335, %r218;
	ld.global.u32 	%r219, [%rd6+36];
	xor.b32  	%r334, %r334, %r219;
$L__BB0_11:
	and.b32  	%r221, %r204, 4;
	setp.eq.s32 	%p7, %r221, 0;
	@%p7 bra 	$L__BB0_13;
	ld.global.u32 	%r222, [%rd6+40];
	xor.b32  	%r338, %r338, %r222;
	ld.global.u32 	%r223, [%rd6+44];
	xor.b32  	%r337, %r337, %r223;
	ld.global.u32 	%r224, [%rd6+48];
	xor.b32  	%r336, %r336, %r224;
	ld.global.u32 	%r225, [%rd6+52];
	xor.b32  	%r335, %r335, %r225;
	ld.global.u32 	%r226, [%rd6+56];
	xor.b32  	%r334, %r334, %r226;
$L__BB0_13:
	and.b32  	%r228, %r204, 8;
	setp.eq.s32 	%p8, %r228, 0;
	@%p8 bra 	$L__BB0_15;
	ld.global.u32 	%r229, [%rd6+60];
	xor.b32  	%r338, %r338, %r229;
	ld.global.u32 	%r230, [%rd6+64];
	xor.b32  	%r337, %r337, %r230;
	ld.global.u32 	%r231, [%rd6+68];
	xor.b32  	%r336, %r336, %r231;
	ld.global.u32 	%r232, [%rd6+72];
	xor.b32  	%r335, %r335, %r232;
	ld.global.u32 	%r233, [%rd6+76];
	xor.b32  	%r334, %r334, %r233;
$L__BB0_15:
	and.b32  	%r235, %r204, 16;
	setp.eq.s32 	%p9, %r235, 0;
	@%p9 bra 	$L__BB0_17;
	ld.global.u32 	%r236, [%rd6+80];
	xor.b32  	%r338, %r338, %r236;
	ld.global.u32 	%r237, [%rd6+84];
	xor.b32  	%r337, %r337, %r237;
	ld.global.u32 	%r238, [%rd6+88];
	xor.b32  	%r336, %r336, %r238;
	ld.global.u32 	%r239, [%rd6+92];
	xor.b32  	%r335, %r335, %r239;
	ld.global.u32 	%r240, [%rd6+96];
	xor.b32  	%r334, %r334, %r240;
$L__BB0_17:
	and.b32  	%r242, %r204, 32;
	setp.eq.s32 	%p10, %r242, 0;
	@%p10 bra 	$L__BB0_19;
	ld.global.u32 	%r243, [%rd6+100];
	xor.b32  	%r338, %r338, %r243;
	ld.global.u32 	%r244, [%rd6+104];
	xor.b32  	%r337, %r337, %r244;
	ld.global.u32 	%r245, [%rd6+108];
	xor.b32  	%r336, %r336, %r245;
	ld.global.u32 	%r246, [%rd6+112];
	xor.b32  	%r335, %r335, %r246;
	ld.global.u32 	%r247, [%rd6+116];
	xor.b32  	%r334, %r334, %r247;
$L__BB0_19:
	and.b32  	%r249, %r204, 64;
	setp.eq.s32 	%p11, %r249, 0;
	@%p11 bra 	$L__BB0_21;
	ld.global.u32 	%r250, [%rd6+120];
	xor.b32  	%r338, %r338, %r250;
	ld.global.u32 	%r251, [%rd6+124];
	xor.b32  	%r337, %r337, %r251;
	ld.global.u32 	%r252, [%rd6+128];
	xor.b32  	%r336, %r336, %r252;
	ld.global.u32 	%r253, [%rd6+132];
	xor.b32  	%r335, %r335, %r253;
	ld.global.u32 	%r254, [%rd6+136];
	xor.b32  	%r334, %r334, %r254;
$L__BB0_21:
	and.b32  	%r256, %r204, 128;
	setp.eq.s32 	%p12, %r256, 0;
	@%p12 bra 	$L__BB0_23;
	ld.global.u32 	%r257, [%rd6+140];
	xor.b32  	%r338, %r338, %r257;
	ld.global.u32 	%r258, [%rd6+144];
	xor.b32  	%r337, %r337, %r258;
	ld.global.u32 	%r259, [%rd6+148];
	xor.b32  	%r336, %r336, %r259;
	ld.global.u32 	%r260, [%rd6+152];
	xor.b32  	%r335, %r335, %r260;
	ld.global.u32 	%r261, [%rd6+156];
	xor.b32  	%r334, %r334, %r261;
$L__BB0_23:
	and.b32  	%r263, %r204, 256;
	setp.eq.s32 	%p13, %r263, 0;
	@%p13 bra 	$L__BB0_25;
	ld.global.u32 	%r264, [%rd6+160];
	xor.b32  	%r338, %r338, %r264;
	ld.global.u32 	%r265, [%rd6+164];
	xor.b32  	%r337, %r337, %r265;
	ld.global.u32 	%r266, [%rd6+168];
	xor.b32  	%r336, %r336, %r266;
	ld.global.u32 	%r267, [%rd6+172];
	xor.b32  	%r335, %r335, %r267;
	ld.global.u32 	%r268, [%rd6+176];
	xor.b32  	%r334, %r334, %r268;
$L__BB0_25:
	and.b32  	%r270, %r204, 512;
	setp.eq.s32 	%p14, %r270, 0;
	@%p14 bra 	$L__BB0_27;
	ld.global.u32 	%r271, [%rd6+180];
	xor.b32  	%r338, %r338, %r271;
	ld.global.u32 	%r272, [%rd6+184];
	xor.b32  	%r337, %r337, %r272;
	ld.global.u32 	%r273, [%rd6+188];
	xor.b32  	%r336, %r336, %r273;
	ld.global.u32 	%r274, [%rd6+192];
	xor.b32  	%r335, %r335, %r274;
	ld.global.u32 	%r275, [%rd6+196];
	xor.b32  	%r334, %r334, %r275;
$L__BB0_27:
	and.b32  	%r277, %r204, 1024;
	setp.eq.s32 	%p15, %r277, 0;
	@%p15 bra 	$L__BB0_29;
	ld.global.u32 	%r278, [%rd6+200];
	xor.b32  	%r338, %r338, %r278;
	ld.global.u32 	%r279, [%rd6+204];
	xor.b32  	%r337, %r337, %r279;
	ld.global.u32 	%r280, [%rd6+208];
	xor.b32  	%r336, %r336, %r280;
	ld.global.u32 	%r281, [%rd6+212];
	xor.b32  	%r335, %r335, %r281;
	ld.global.u32 	%r282, [%rd6+216];
	xor.b32  	%r334, %r334, %r282;
$L__BB0_29:
	and.b32  	%r284, %r204, 2048;
	setp.eq.s32 	%p16, %r284, 0;
	@%p16 bra 	$L__BB0_31;
	ld.global.u32 	%r285, [%rd6+220];
	xor.b32  	%r338, %r338, %r285;
	ld.global.u32 	%r286, [%rd6+224];
	xor.b32  	%r337, %r337, %r286;
	ld.global.u32 	%r287, [%rd6+228];
	xor.b32  	%r336, %r336, %r287;
	ld.global.u32 	%r288, [%rd6+232];
	xor.b32  	%r335, %r335, %r288;
	ld.global.u32 	%r289, [%rd6+236];
	xor.b32  	%r334, %r334, %r289;
$L__BB0_31:
	and.b32  	%r291, %r204, 4096;
	setp.eq.s32 	%p17, %r291, 0;
	@%p17 bra 	$L__BB0_33;
	ld.global.u32 	%r292, [%rd6+240];
	xor.b32  	%r338, %r338, %r292;
	ld.global.u32 	%r293, [%rd6+244];
	xor.b32  	%r337, %r337, %r293;
	ld.global.u32 	%r294, [%rd6+248];
	xor.b32  	%r336, %r336, %r294;
	ld.global.u32 	%r295, [%rd6+252];
	xor.b32  	%r335, %r335, %r295;
	ld.global.u32 	%r296, [%rd6+256];
	xor.b32  	%r334, %r334, %r296;
$L__BB0_33:
	and.b32  	%r298, %r204, 8192;
	setp.eq.s32 	%p18, %r298, 0;
	@%p18 bra 	$L__BB0_35;
	ld.global.u32 	%r299, [%rd6+260];
	xor.b32  	%r338, %r338, %r299;
	ld.global.u32 	%r300, [%rd6+264];
	xor.b32  	%r337, %r337, %r300;
	ld.global.u32 	%r301, [%rd6+268];
	xor.b32  	%r336, %r336, %r301;
	ld.global.u32 	%r302, [%rd6+272];
	xor.b32  	%r335, %r335, %r302;
	ld.global.u32 	%r303, [%rd6+276];
	xor.b32  	%r334, %r334, %r303;
$L__BB0_35:
	and.b32  	%r305, %r204, 16384;
	setp.eq.s32 	%p19, %r305, 0;
	@%p19 bra 	$L__BB0_37;
	ld.global.u32 	%r306, [%rd6+280];
	xor.b32  	%r338, %r338, %r306;
	ld.global.u32 	%r307, [%rd6+284];
	xor.b32  	%r337, %r337, %r307;
	ld.global.u32 	%r308, [%rd6+288];
	xor.b32  	%r336, %r336, %r308;
	ld.global.u32 	%r309, [%rd6+292];
	xor.b32  	%r335, %r335, %r309;
	ld.global.u32 	%r310, [%rd6+296];
	xor.b32  	%r334, %r334, %r310;
$L__BB0_37:
	and.b32  	%r312, %r204, 32768;
	setp.eq.s32 	%p20, %r312, 0;
	@%p20 bra 	$L__BB0_39;
	ld.global.u32 	%r313, [%rd6+300];
	xor.b32  	%r338, %r338, %r313;
	ld.global.u32 	%r314, [%rd6+304];
	xor.b32  	%r337, %r337, %r314;
	ld.global.u32 	%r315, [%rd6+308];
	xor.b32  	%r336, %r336, %r315;
	ld.global.u32 	%r316, [%rd6+312];
	xor.b32  	%r335, %r335, %r316;
	ld.global.u32 	%r317, [%rd6+316];
	xor.b32  	%r334, %r334, %r317;
$L__BB0_39:
	add.s32 	%r333, %r333, 16;
	setp.ne.s32 	%p21, %r333, 32;
	@%p21 bra 	$L__BB0_7;
	mad.lo.s32 	%r318, %r327, -31, %r12;
	add.s32 	%r327, %r318, 1;
	setp.ne.s32 	%p22, %r327, 5;
	@%p22 bra 	$L__BB0_6;
	st.global.u32 	[%rd2+4], %r338;
	st.global.u32 	[%rd2+8], %r337;
	st.global.u32 	[%rd2+12], %r336;
	st.global.u32 	[%rd2+16], %r335;
	st.global.u32 	[%rd2+20], %r334;
	add.s32 	%r321, %r321, 1;
	setp.lt.u32 	%p23, %r321, %r3;
	@%p23 bra 	$L__BB0_5;
$L__BB0_42:
	shr.u64 	%rd7, %rd18, 2;
	add.s32 	%r320, %r320, 1;
	setp.gt.u64 	%p24, %rd18, 3;
	mov.u64 	%rd18, %rd7;
	@%p24 bra 	$L__BB0_3;
$L__BB0_43:
	mov.b32 	%r319, 0;
	st.global.v2.u32 	[%rd2+24], {%r319, %r319};
	st.global.u32 	[%rd2+32], %r319;
	mov.b64 	%rd17, 0;
	st.global.u64 	[%rd2+40], %rd17;
$L__BB0_44:
	ret;

}
	// .globl	_Z22construct_tours_kernelPfS_S_PiS_PbP17curandStateXORWOW
.visible .entry _Z22construct_tours_kernelPfS_S_PiS_PbP17curandStateXORWOW(
	.param .u64 .ptr .align 1 _Z22construct_tours_kernelPfS_S_PiS_PbP17curandStateXORWOW_param_0,
	.param .u64 .ptr .align 1 _Z22construct_tours_kernelPfS_S_PiS_PbP17curandStateXORWOW_param_1,
	.param .u64 .ptr .align 1 _Z22construct_tours_kernelPfS_S_PiS_PbP17curandStateXORWOW_param_2,
	.param .u64 .ptr .align 1 _Z22construct_tours_kernelPfS_S_PiS_PbP17curandStateXORWOW_param_3,
	.param .u64 .ptr .align 1 _Z22construct_tours_kernelPfS_S_PiS_PbP17curandStateXORWOW_param_4,
	.param .u64 .ptr .align 1 _Z22construct_tours_kernelPfS_S_PiS_PbP17curandStateXORWOW_param_5,
	.param .u64 .ptr .align 1 _Z22construct_tours_kernelPfS_S_PiS_PbP17curandStateXORWOW_param_6
)
{
	.reg .pred 	%p<104>;
	.reg .b16 	%rs<10>;
	.reg .b32 	%r<170>;
	.reg .b32 	%f<319>;
	.reg .b64 	%rd<61>;
	.reg .b64 	%fd<2>;

	ld.param.u64 	%rd13, [_Z22construct_tours_kernelPfS_S_PiS_PbP17curandStateXORWOW_param_2];
	ld.param.u64 	%rd9, [_Z22construct_tours_kernelPfS_S_PiS_PbP17curandStateXORWOW_param_3];
	ld.param.u64 	%rd11, [_Z22construct_tours_kernelPfS_S_PiS_PbP17curandStateXORWOW_param_5];
	ld.param.u64 	%rd12, [_Z22construct_tours_kernelPfS_S_PiS_PbP17curandStateXORWOW_param_6];
	cvta.to.global.u64 	%rd1, %rd13;
	mov.u32 	%r59, %ctaid.x;
	mov.u32 	%r60, %ntid.x;
	mov.u32 	%r61, %tid.x;
	mad.lo.s32 	%r1, %r59, %r60, %r61;
	ld.const.u32 	%r62, [d_c_num_ants];
	setp.ge.s32 	%p1, %r1, %r62;
	@%p1 bra 	$L__BB1_61;
	cvta.to.global.u64 	%rd14, %rd12;
	cvta.to.global.u64 	%rd15, %rd9;
	cvta.to.global.u64 	%rd16, %rd11;
	mul.wide.s32 	%rd17, %r1, 48;
	add.s64 	%rd2, %rd14, %rd17;
	ld.global.v2.u32 	{%r2, %r3}, [%rd2];
	ld.global.v2.u32 	{%r167, %r166}, [%rd2+8];
	ld.global.v2.u32 	{%r165, %r164}, [%rd2+16];
	ld.global.v2.u32 	{%r8, %r9}, [%rd2+24];
	ld.global.f32 	%f1, [%rd2+32];
	ld.global.f64 	%fd1, [%rd2+40];
	ld.const.u32 	%r10, [d_c_num_cities];
	mul.lo.s32 	%r63, %r10, %r1;
	cvt.s64.s32 	%rd18, %r63;
	mul.wide.s32 	%rd19, %r63, 4;
	add.s64 	%rd3, %rd15, %rd19;
	add.s64 	%rd4, %rd16, %rd18;
	setp.lt.s32 	%p2, %r10, 1;
	@%p2 bra 	$L__BB1_14;
	and.b32  	%r11, %r10, 15;
	setp.lt.u32 	%p3, %r10, 16;
	mov.b32 	%r146, 0;
	@%p3 bra 	$L__BB1_5;
	and.b32  	%r146, %r10, 2147483632;
	mov.b32 	%r144, 0;
$L__BB1_4:
	.pragma "nounroll";
	cvt.u64.u32 	%rd20, %r144;
	add.s64 	%rd21, %rd4, %rd20;
	mov.b16 	%rs1, 0;
	st.global.u8 	[%rd21], %rs1;
	st.global.u8 	[%rd21+1], %rs1;
	st.global.u8 	[%rd21+2], %rs1;
	st.global.u8 	[%rd21+3], %rs1;
	st.global.u8 	[%rd21+4], %rs1;
	st.global.u8 	[%rd21+5], %rs1;
	st.global.u8 	[%rd21+6], %rs1;
	st.global.u8 	[%rd21+7], %rs1;
	st.global.u8 	[%rd21+8], %rs1;
	st.global.u8 	[%rd21+9], %rs1;
	st.global.u8 	[%rd21+10], %rs1;
	st.global.u8 	[%rd21+11], %rs1;
	st.global.u8 	[%rd21+12], %rs1;
	st.global.u8 	[%rd21+13], %rs1;
	st.global.u8 	[%rd21+14], %rs1;
	st.global.u8 	[%rd21+15], %rs1;
	add.s32 	%r144, %r144, 16;
	setp.ne.s32 	%p4, %r144, %r146;
	@%p4 bra 	$L__BB1_4;
$L__BB1_5:
	setp.eq.s32 	%p5, %r11, 0;
	@%p5 bra 	$L__BB1_14;
	and.b32  	%r16, %r10, 7;
	setp.lt.u32 	%p6, %r11, 8;
	@%p6 bra 	$L__BB1_8;
	cvt.u64.u32 	%rd22, %r146;
	add.s64 	%rd23, %rd4, %rd22;
	mov.b16 	%rs2, 0;
	st.global.u8 	[%rd23], %rs2;
	st.global.u8 	[%rd23+1], %rs2;
	st.global.u8 	[%rd23+2], %rs2;
	st.global.u8 	[%rd23+3], %rs2;
	st.global.u8 	[%rd23+4], %rs2;
	st.global.u8 	[%rd23+5], %rs2;
	st.global.u8 	[%rd23+6], %rs2;
	st.global.u8 	[%rd23+7], %rs2;
	add.s32 	%r146, %r146, 8;
$L__BB1_8:
	setp.eq.s32 	%p7, %r16, 0;
	@%p7 bra 	$L__BB1_14;
	and.b32  	%r19, %r10, 3;
	setp.lt.u32 	%p8, %r16, 4;
	@%p8 bra 	$L__BB1_11;
	cvt.u64.u32 	%rd24, %r146;
	add.s64 	%rd25, %rd4, %rd24;
	mov.b16 	%rs3, 0;
	st.global.u8 	[%rd25], %rs3;
	st.global.u8 	[%rd25+1], %rs3;
	st.global.u8 	[%rd25+2], %rs3;
	st.global.u8 	[%rd25+3], %rs3;
	add.s32 	%r146, %r146, 4;
$L__BB1_11:
	setp.eq.s32 	%p9, %r19, 0;
	@%p9 bra 	$L__BB1_14;
	mov.b32 	%r149, 0;
$L__BB1_13:
	.pragma "nounroll";
	cvt.u64.u32 	%rd26, %r146;
	add.s64 	%rd27, %rd4, %rd26;
	mov.b16 	%rs4, 0;
	st.global.u8 	[%rd27], %rs4;
	add.s32 	%r146, %r146, 1;
	add.s32 	%r149, %r149, 1;
	setp.ne.s32 	%p10, %r149, %r19;
	@%p10 bra 	$L__BB1_13;
$L__BB1_14:
	shr.u32 	%r67, %r3, 2;
	xor.b32  	%r68, %r67, %r3;
	shl.b32 	%r69, %r164, 4;
	shl.b32 	%r70, %r68, 1;
	xor.b32  	%r71, %r69, %r70;
	xor.b32  	%r72, %r71, %r164;
	xor.b32  	%r163, %r72, %r68;
	add.s32 	%r152, %r2, 362437;
	add.s32 	%r73, %r163, %r152;
	rem.u32 	%r28, %r73, %r10;
	st.global.u32 	[%rd3], %r28;
	cvt.s64.s32 	%rd28, %r28;
	add.s64 	%rd29, %rd4, %rd28;
	mov.b16 	%rs5, 1;
	st.global.u8 	[%rd29], %rs5;
	setp.lt.s32 	%p11, %r10, 2;
	mov.f32 	%f318, 0f00000000;
	mov.u32 	%r168, %r152;
	mov.u32 	%r162, %r28;
	@%p11 bra 	$L__BB1_60;
	ld.const.f32 	%f2, [d_c_alpha];
	mul.f32 	%f50, %f2, 0f3F000000;
	cvt.rzi.f32.f32 	%f51, %f50;
	add.f32 	%f52, %f51, %f51;
	sub.f32 	%f53, %f2, %f52;
	abs.f32 	%f3, %f53;
	cvt.rmi.f32.f32 	%f4, %f2;
	ld.const.f32 	%f5, [d_c_beta];
	mul.f32 	%f54, %f5, 0f3F000000;
	cvt.rzi.f32.f32 	%f55, %f54;
	add.f32 	%f56, %f55, %f55;
	sub.f32 	%f57, %f5, %f56;
	abs.f32 	%f6, %f57;
	cvt.rmi.f32.f32 	%f7, %f5;
	mad.lo.s32 	%r168, %r10, 362437, %r2;
	mov.f32 	%f318, 0f00000000;
	mov.b32 	%r150, 1;
	mov.u32 	%r162, %r28;
$L__BB1_16:
	mov.u32 	%r33, %r167;
	mov.u32 	%r167, %r166;
	mov.u32 	%r166, %r165;
	mov.u32 	%r165, %r164;
	mov.u32 	%r164, %r163;
	neg.s32 	%r159, %r10;
	mul.lo.s32 	%r39, %r10, %r162;
	mov.f32 	%f313, 0f00000000;
	mov.u64 	%rd60, %rd4;
	mov.u32 	%r158, %r39;
$L__BB1_17:
	ld.global.u8 	%rs6, [%rd60];
	setp.ne.s16 	%p12, %rs6, 0;
	mov.f32 	%f311, 0f3F800000;
	@%p12 bra 	$L__BB1_35;
	ld.param.u64 	%rd57, [_Z22construct_tours_kernelPfS_S_PiS_PbP17curandStateXORWOW_param_1];
	mul.wide.s32 	%rd30, %r158, 4;
	setp.eq.f32 	%p13, %f2, 0f00000000;
	cvta.to.global.u64 	%rd31, %rd57;
	add.s64 	%rd32, %rd31, %rd30;
	ld.global.f32 	%f10, [%rd32];
	add.s64 	%rd33, %rd1, %rd30;
	ld.global.f32 	%f11, [%rd33];
	abs.f32 	%f12, %f10;
	setp.lt.f32 	%p14, %f12, 0f00800000;
	mul.f32 	%f60, %f12, 0f4B800000;
	selp.f32 	%f61, %f60, %f12, %p14;
	selp.f32 	%f62, 0fC1C00000, 0f00000000, %p14;
	mov.b32 	%r75, %f61;
	add.s32 	%r76, %r75, -1060439283;
	and.b32  	%r77, %r76, -8388608;
	sub.s32 	%r78, %r75, %r77;
	mov.b32 	%f63, %r78;
	cvt.rn.f32.s32 	%f64, %r77;
	fma.rn.f32 	%f65, %f64, 0f34000000, %f62;
	add.f32 	%f66, %f63, 0fBF800000;
	add.f32 	%f67, %f63, 0f3F800000;
	rcp.approx.ftz.f32 	%f68, %f67;
	add.f32 	%f69, %f66, %f66;
	mul.f32 	%f70, %f69, %f68;
	mul.f32 	%f71, %f70, %f70;
	sub.f32 	%f72, %f66, %f70;
	add.f32 	%f73, %f72, %f72;
	neg.f32 	%f74, %f70;
	fma.rn.f32 	%f75, %f74, %f66, %f73;
	mul.rn.f32 	%f76, %f68, %f75;
	fma.rn.f32 	%f77, %f71, 0f3A2C32E4, 0f3B52E7DB;
	fma.rn.f32 	%f78, %f77, %f71, 0f3C93BB73;
	fma.rn.f32 	%f79, %f78, %f71, 0f3DF6384F;
	mul.rn.f32 	%f80, %f79, %f71;
	fma.rn.f32 	%f81, %f70, 0f3FB8AA3B, %f65;
	sub.f32 	%f82, %f65, %f81;
	fma.rn.f32 	%f83, %f70, 0f3FB8AA3B, %f82;
	fma.rn.f32 	%f84, %f76, 0f3FB8AA3B, %f83;
	fma.rn.f32 	%f85, %f70, 0f32A55E34, %f84;
	mul.f32 	%f86, %f80, 0f40400000;
	fma.rn.f32 	%f87, %f86, %f76, %f85;
	fma.rn.f32 	%f88, %f80, %f70, %f87;
	add.rn.f32 	%f89, %f81, %f88;
	neg.f32 	%f90, %f81;
	add.rn.f32 	%f91, %f89, %f90;
	neg.f32 	%f92, %f91;
	add.rn.f32 	%f93, %f88, %f92;
	mul.rn.f32 	%f94, %f89, %f2;
	neg.f32 	%f95, %f94;
	fma.rn.f32 	%f96, %f89, %f2, %f95;
	fma.rn.f32 	%f97, %f93, %f2, %f96;
	cvt.rni.f32.f32 	%f98, %f94;
	sub.f32 	%f99, %f94, %f98;
	add.f32 	%f100, %f99, %f97;
	fma.rn.f32 	%f101, %f100, 0f391FCB8E, 0f3AAF85ED;
	fma.rn.f32 	%f102, %f101, %f100, 0f3C1D9856;
	fma.rn.f32 	%f103, %f102, %f100, 0f3D6357BB;
	fma.rn.f32 	%f104, %f103, %f100, 0f3E75FDEC;
	fma.rn.f32 	%f105, %f104, %f100, 0f3F317218;
	fma.rn.f32 	%f106, %f105, %f100, 0f3F800000;
	cvt.rzi.s32.f32 	%r79, %f98;
	setp.gt.f32 	%p15, %f98, 0f00000000;
	selp.b32 	%r80, 0, -2097152000, %p15;
	add.s32 	%r81, %r80, 2130706432;
	mov.b32 	%f107, %r81;
	mul.f32 	%f108, %f106, %f107;
	shl.b32 	%r82, %r79, 23;
	sub.s32 	%r83, %r82, %r80;
	mov.b32 	%f109, %r83;
	mul.f32 	%f110, %f108, %f109;
	abs.f32 	%f111, %f94;
	setp.gt.f32 	%p16, %f111, 0f43180000;
	setp.lt.f32 	%p17, %f94, 0f00000000;
	selp.f32 	%f112, 0f00000000, 0f7F800000, %p17;
	selp.f32 	%f13, %f112, %f110, %p16;
	setp.eq.f32 	%p18, %f10, 0f3F800000;
	or.pred  	%p19, %p18, %p13;
	@%p19 bra 	$L__BB1_26;
	abs.f32 	%f113, %f2;
	setp.num.f32 	%p20, %f113, %f113;
	setp.num.f32 	%p21, %f12, %f12;
	and.pred  	%p22, %p21, %p20;
	@%p22 bra 	$L__BB1_21;
	add.rn.f32 	%f311, %f10, %f2;
	bra.uni 	$L__BB1_26;
$L__BB1_21:
	setp.neu.f32 	%p23, %f10, 0f00000000;
	setp.neu.f32 	%p24, %f12, 0f7F800000;
	and.pred  	%p25, %p23, %p24;
	@%p25 bra 	$L__BB1_23;
	setp.lt.f32 	%p32, %f2, 0f00000000;
	setp.neu.f32 	%p33, %f3, 0f3F800000;
	add.f32 	%f120, %f10, %f10;
	mov.b32 	%r84, %f120;
	xor.b32  	%r85, %r84, 2139095040;
	selp.b32 	%r86, %r85, %r84, %p32;
	and.b32  	%r87, %r86, 2147483647;
	selp.b32 	%r88, %r87, %r86, %p33;
	mov.b32 	%f311, %r88;
	bra.uni 	$L__BB1_26;
$L__BB1_23:
	abs.f32 	%f116, %f2;
	setp.eq.f32 	%p26, %f116, 0f7F800000;
	setp.eq.f32 	%p27, %f10, 0fBF800000;
	and.pred  	%p28, %p27, %p26;
	@%p28 bra 	$L__BB1_26;
	setp.geu.f32 	%p29, %f10, 0f00000000;
	mov.f32 	%f311, %f13;
	@%p29 bra 	$L__BB1_26;
	setp.neu.f32 	%p30, %f2, %f4;
	setp.neu.f32 	%p31, %f3, 0f3F800000;
	neg.f32 	%f118, %f13;
	selp.f32 	%f119, %f13, %f118, %p31;
	selp.f32 	%f311, 0f7FFFFFFF, %f119, %p30;
$L__BB1_26:
	setp.eq.f32 	%p34, %f5, 0f00000000;
	abs.f32 	%f18, %f11;
	setp.lt.f32 	%p35, %f18, 0f00800000;
	mul.f32 	%f122, %f18, 0f4B800000;
	selp.f32 	%f123, %f122, %f18, %p35;
	selp.f32 	%f124, 0fC1C00000, 0f00000000, %p35;
	mov.b32 	%r89, %f123;
	add.s32 	%r90, %r89, -1060439283;
	and.b32  	%r91, %r90, -8388608;
	sub.s32 	%r92, %r89, %r91;
	mov.b32 	%f125, %r92;
	cvt.rn.f32.s32 	%f126, %r91;
	fma.rn.f32 	%f127, %f126, 0f34000000, %f124;
	add.f32 	%f128, %f125, 0fBF800000;
	add.f32 	%f129, %f125, 0f3F800000;
	rcp.approx.ftz.f32 	%f130, %f129;
	add.f32 	%f131, %f128, %f128;
	mul.f32 	%f132, %f131, %f130;
	mul.f32 	%f133, %f132, %f132;
	sub.f32 	%f134, %f128, %f132;
	add.f32 	%f135, %f134, %f134;
	neg.f32 	%f136, %f132;
	fma.rn.f32 	%f137, %f136, %f128, %f135;
	mul.rn.f32 	%f138, %f130, %f137;
	fma.rn.f32 	%f139, %f133, 0f3A2C32E4, 0f3B52E7DB;
	fma.rn.f32 	%f140, %f139, %f133, 0f3C93BB73;
	fma.rn.f32 	%f141, %f140, %f133, 0f3DF6384F;
	mul.rn.f32 	%f142, %f141, %f133;
	fma.rn.f32 	%f143, %f132, 0f3FB8AA3B, %f127;
	sub.f32 	%f144, %f127, %f143;
	fma.rn.f32 	%f145, %f132, 0f3FB8AA3B, %f144;
	fma.rn.f32 	%f146, %f138, 0f3FB8AA3B, %f145;
	fma.rn.f32 	%f147, %f132, 0f32A55E34, %f146;
	mul.f32 	%f148, %f142, 0f40400000;
	fma.rn.f32 	%f149, %f148, %f138, %f147;
	fma.rn.f32 	%f150, %f142, %f132, %f149;
	add.rn.f32 	%f151, %f143, %f150;
	neg.f32 	%f152, %f143;
	add.rn.f32 	%f153, %f151, %f152;
	neg.f32 	%f154, %f153;
	add.rn.f32 	%f155, %f150, %f154;
	mul.rn.f32 	%f156, %f151, %f5;
	neg.f32 	%f157, %f156;
	fma.rn.f32 	%f158, %f151, %f5, %f157;
	fma.rn.f32 	%f159, %f155, %f5, %f158;
	cvt.rni.f32.f32 	%f160, %f156;
	sub.f32 	%f161, %f156, %f160;
	add.f32 	%f162, %f161, %f159;
	fma.rn.f32 	%f163, %f162, 0f391FCB8E, 0f3AAF85ED;
	fma.rn.f32 	%f164, %f163, %f162, 0f3C1D9856;
	fma.rn.f32 	%f165, %f164, %f162, 0f3D6357BB;
	fma.rn.f32 	%f166, %f165, %f162, 0f3E75FDEC;
	fma.rn.f32 	%f167, %f166, %f162, 0f3F317218;
	fma.rn.f32 	%f168, %f167, %f162, 0f3F800000;
	cvt.rzi.s32.f32 	%r93, %f160;
	setp.gt.f32 	%p36, %f160, 0f00000000;
	selp.b32 	%r94, 0, -2097152000, %p36;
	add.s32 	%r95, %r94, 2130706432;
	mov.b32 	%f169, %r95;
	mul.f32 	%f170, %f168, %f169;
	shl.b32 	%r96, %r93, 23;
	sub.s32 	%r97, %r96, %r94;
	mov.b32 	%f171, %r97;
	mul.f32 	%f172, %f170, %f171;
	abs.f32 	%f173, %f156;
	setp.gt.f32 	%p37, %f173, 0f43180000;
	setp.lt.f32 	%p38, %f156, 0f00000000;
	selp.f32 	%f174, 0f00000000, 0f7F800000, %p38;
	selp.f32 	%f19, %f174, %f172, %p37;
	setp.eq.f32 	%p39, %f11, 0f3F800000;
	or.pred  	%p40, %p39, %p34;
	mov.f32 	%f312, 0f3F800000;
	@%p40 bra 	$L__BB1_34;
	abs.f32 	%f175, %f5;
	setp.num.f32 	%p41, %f175, %f175;
	setp.num.f32 	%p42, %f18, %f18;
	and.pred  	%p43, %p42, %p41;
	@%p43 bra 	$L__BB1_29;
	add.rn.f32 	%f312, %f11, %f5;
	bra.uni 	$L__BB1_34;
$L__BB1_29:
	setp.neu.f32 	%p44, %f11, 0f00000000;
	setp.neu.f32 	%p45, %f18, 0f7F800000;
	and.pred  	%p46, %p44, %p45;
	@%p46 bra 	$L__BB1_31;
	setp.lt.f32 	%p53, %f5, 0f00000000;
	setp.neu.f32 	%p54, %f6, 0f3F800000;
	add.f32 	%f182, %f11, %f11;
	mov.b32 	%r98, %f182;
	xor.b32  	%r99, %r98, 2139095040;
	selp.b32 	%r100, %r99, %r98, %p53;
	and.b32  	%r101, %r100, 2147483647;
	selp.b32 	%r102, %r101, %r100, %p54;
	mov.b32 	%f312, %r102;
	bra.uni 	$L__BB1_34;
$L__BB1_31:
	abs.f32 	%f178, %f5;
	setp.eq.f32 	%p47, %f178, 0f7F800000;
	setp.eq.f32 	%p48, %f11, 0fBF800000;
	and.pred  	%p49, %p48, %p47;
	@%p49 bra 	$L__BB1_34;
	setp.geu.f32 	%p50, %f11, 0f00000000;
	mov.f32 	%f312, %f19;
	@%p50 bra 	$L__BB1_34;
	setp.neu.f32 	%p51, %f5, %f7;
	setp.neu.f32 	%p52, %f6, 0f3F800000;
	neg.f32 	%f180, %f19;
	selp.f32 	%f181, %f19, %f180, %p52;
	selp.f32 	%f312, 0f7FFFFFFF, %f181, %p51;
$L__BB1_34:
	fma.rn.f32 	%f313, %f311, %f312, %f313;
$L__BB1_35:
	add.s32 	%r159, %r159, 1;
	setp.ne.s32 	%p55, %r159, 0;
	add.s32 	%r158, %r158, 1;
	add.s64 	%rd60, %rd60, 1;
	@%p55 bra 	$L__BB1_17;
	shr.u32 	%r104, %r33, 2;
	xor.b32  	%r105, %r104, %r33;
	shl.b32 	%r106, %r164, 4;
	shl.b32 	%r107, %r105, 1;
	xor.b32  	%r108, %r106, %r107;
	xor.b32  	%r109, %r108, %r164;
	xor.b32  	%r163, %r109, %r105;
	add.s32 	%r152, %r152, 362437;
	add.s32 	%r110, %r163, %r152;
	cvt.rn.f32.u32 	%f184, %r110;
	fma.rn.f32 	%f185, %f184, 0f2F800000, 0f2F000000;
	mul.f32 	%f26, %f185, %f313;
	mov.f32 	%f317, 0f00000000;
	mov.b32 	%r162, 0;
$L__BB1_37:
	cvt.u64.u32 	%rd34, %r162;
	add.s64 	%rd35, %rd4, %rd34;
	ld.global.u8 	%rs7, [%rd35];
	setp.ne.s16 	%p56, %rs7, 0;
	mov.f32 	%f315, 0f3F800000;
	@%p56 bra 	$L__BB1_55;
	ld.param.u64 	%rd58, [_Z22construct_tours_kernelPfS_S_PiS_PbP17curandStateXORWOW_param_1];
	setp.eq.f32 	%p57, %f2, 0f00000000;
	add.s32 	%r111, %r39, %r162;
	cvta.to.global.u64 	%rd36, %rd58;
	mul.wide.s32 	%rd37, %r111, 4;
	add.s64 	%rd38, %rd36, %rd37;
	ld.global.f32 	%f28, [%rd38];
	add.s64 	%rd39, %rd1, %rd37;
	ld.global.f32 	%f29, [%rd39];
	abs.f32 	%f30, %f28;
	setp.lt.f32 	%p58, %f30, 0f00800000;
	mul.f32 	%f187, %f30, 0f4B800000;
	selp.f32 	%f188, %f187, %f30, %p58;
	selp.f32 	%f189, 0fC1C00000, 0f00000000, %p58;
	mov.b32 	%r112, %f188;
	add.s32 	%r113, %r112, -1060439283;
	and.b32  	%r114, %r113, -8388608;
	sub.s32 	%r115, %r112, %r114;
	mov.b32 	%f190, %r115;
	cvt.rn.f32.s32 	%f191, %r114;
	fma.rn.f32 	%f192, %f191, 0f34000000, %f189;
	add.f32 	%f193, %f190, 0fBF800000;
	add.f32 	%f194, %f190, 0f3F800000;
	rcp.approx.ftz.f32 	%f195, %f194;
	add.f32 	%f196, %f193, %f193;
	mul.f32 	%f197, %f196, %f195;
	mul.f32 	%f198, %f197, %f197;
	sub.f32 	%f199, %f193, %f197;
	add.f32 	%f200, %f199, %f199;
	neg.f32 	%f201, %f197;
	fma.rn.f32 	%f202, %f201, %f193, %f200;
	mul.rn.f32 	%f203, %f195, %f202;
	fma.rn.f32 	%f204, %f198, 0f3A2C32E4, 0f3B52E7DB;
	fma.rn.f32 	%f205, %f204, %f198, 0f3C93BB73;
	fma.rn.f32 	%f206, %f205, %f198, 0f3DF6384F;
	mul.rn.f32 	%f207, %f206, %f198;
	fma.rn.f32 	%f208, %f197, 0f3FB8AA3B, %f192;
	sub.f32 	%f209, %f192, %f208;
	fma.rn.f32 	%f210, %f197, 0f3FB8AA3B, %f209;
	fma.rn.f32 	%f211, %f203, 0f3FB8AA3B, %f210;
	fma.rn.f32 	%f212, %f197, 0f32A55E34, %f211;
	mul.f32 	%f213, %f207, 0f40400000;
	fma.rn.f32 	%f214, %f213, %f203, %f212;
	fma.rn.f32 	%f215, %f207, %f197, %f214;
	add.rn.f32 	%f216, %f208, %f215;
	neg.f32 	%f217, %f208;
	add.rn.f32 	%f218, %f216, %f217;
	neg.f32 	%f219, %f218;
	add.rn.f32 	%f220, %f215, %f219;
	mul.rn.f32 	%f221, %f216, %f2;
	neg.f32 	%f222, %f221;
	fma.rn.f32 	%f223, %f216, %f2, %f222;
	fma.rn.f32 	%f224, %f220, %f2, %f223;
	cvt.rni.f32.f32 	%f225, %f221;
	sub.f32 	%f226, %f221, %f225;
	add.f32 	%f227, %f226, %f224;
	fma.rn.f32 	%f228, %f227, 0f391FCB8E, 0f3AAF85ED;
	fma.rn.f32 	%f229, %f228, %f227, 0f3C1D9856;
	fma.rn.f32 	%f230, %f229, %f227, 0f3D6357BB;
	fma.rn.f32 	%f231, %f230, %f227, 0f3E75FDEC;
	fma.rn.f32 	%f232, %f231, %f227, 0f3F317218;
	fma.rn.f32 	%f233, %f232, %f227, 0f3F800000;
	cvt.rzi.s32.f32 	%r116, %f225;
	setp.gt.f32 	%p59, %f225, 0f00000000;
	selp.b32 	%r117, 0, -2097152000, %p59;
	add.s32 	%r118, %r117, 2130706432;
	mov.b32 	%f234, %r118;
	mul.f32 	%f235, %f233, %f234;
	shl.b32 	%r119, %r116, 23;
	sub.s32 	%r120, %r119, %r117;
	mov.b32 	%f236, %r120;
	mul.f32 	%f237, %f235, %f236;
	abs.f32 	%f238, %f221;
	setp.gt.f32 	%p60, %f238, 0f43180000;
	setp.lt.f32 	%p61, %f221, 0f00000000;
	selp.f32 	%f239, 0f00000000, 0f7F800000, %p61;
	selp.f32 	%f31, %f239, %f237, %p60;
	setp.eq.f32 	%p62, %f28, 0f3F800000;
	or.pred  	%p63, %p62, %p57;
	@%p63 bra 	$L__BB1_46;
	abs.f32 	%f240, %f2;
	setp.num.f32 	%p64, %f240, %f240;
	setp.num.f32 	%p65, %f30, %f30;
	and.pred  	%p66, %p65, %p64;
	@%p66 bra 	$L__BB1_41;
	add.rn.f32 	%f315, %f28, %f2;
	bra.uni 	$L__BB1_46;
$L__BB1_41:
	setp.neu.f32 	%p67, %f28, 0f00000000;
	setp.neu.f32 	%p68, %f30, 0f7F800000;
	and.pred  	%p69, %p67, %p68;
	@%p69 bra 	$L__BB1_43;
	setp.lt.f32 	%p76, %f2, 0f00000000;
	setp.neu.f32 	%p77, %f3, 0f3F800000;
	add.f32 	%f244, %f28, %f28;
	mov.b32 	%r121, %f244;
	xor.b32  	%r122, %r121, 2139095040;
	selp.b32 	%r123, %r122, %r121, %p76;
	and.b32  	%r124, %r123, 2147483647;
	selp.b32 	%r125, %r124, %r123, %p77;
	mov.b32 	%f315, %r125;
	bra.uni 	$L__BB1_46;
$L__BB1_43:
	setp.eq.f32 	%p70, %f240, 0f7F800000;
	setp.eq.f32 	%p71, %f28, 0fBF800000;
	and.pred  	%p72, %p71, %p70;
	@%p72 bra 	$L__BB1_46;
	setp.geu.f32 	%p73, %f28, 0f00000000;
	mov.f32 	%f315, %f31;
	@%p73 bra 	$L__BB1_46;
	setp.neu.f32 	%p74, %f2, %f4;
	setp.neu.f32 	%p75, %f3, 0f3F800000;
	neg.f32 	%f242, %f31;
	selp.f32 	%f243, %f31, %f242, %p75;
	selp.f32 	%f315, 0f7FFFFFFF, %f243, %p74;
$L__BB1_46:
	setp.eq.f32 	%p78, %f5, 0f00000000;
	abs.f32 	%f37, %f29;
	setp.lt.f32 	%p79, %f37, 0f00800000;
	mul.f32 	%f246, %f37, 0f4B800000;
	selp.f32 	%f247, %f246, %f37, %p79;
	selp.f32 	%f248, 0fC1C00000, 0f00000000, %p79;
	mov.b32 	%r126, %f247;
	add.s32 	%r127, %r126, -1060439283;
	and.b32  	%r128, %r127, -8388608;
	sub.s32 	%r129, %r126, %r128;
	mov.b32 	%f249, %r129;
	cvt.rn.f32.s32 	%f250, %r128;
	fma.rn.f32 	%f251, %f250, 0f34000000, %f248;
	add.f32 	%f252, %f249, 0fBF800000;
	add.f32 	%f253, %f249, 0f3F800000;
	rcp.approx.ftz.f32 	%f254, %f253;
	add.f32 	%f255, %f252, %f252;
	mul.f32 	%f256, %f255, %f254;
	mul.f32 	%f257, %f256, %f256;
	sub.f32 	%f258, %f252, %f256;
	add.f32 	%f259, %f258, %f258;
	neg.f32 	%f260, %f256;
	fma.rn.f32 	%f261, %f260, %f252, %f259;
	mul.rn.f32 	%f262, %f254, %f261;
	fma.rn.f32 	%f263, %f257, 0f3A2C32E4, 0f3B52E7DB;
	fma.rn.f32 	%f264, %f263, %f257, 0f3C93BB73;
	fma.rn.f32 	%f265, %f264, %f257, 0f3DF6384F;
	mul.rn.f32 	%f266, %f265, %f257;
	fma.rn.f32 	%f267, %f256, 0f3FB8AA3B, %f251;
	sub.f32 	%f268, %f251, %f267;
	fma.rn.f32 	%f269, %f256, 0f3FB8AA3B, %f268;
	fma.rn.f32 	%f270, %f262, 0f3FB8AA3B, %f269;
	fma.rn.f32 	%f271, %f256, 0f32A55E34, %f270;
	mul.f32 	%f272, %f266, 0f40400000;
	fma.rn.f32 	%f273, %f272, %f262, %f271;
	fma.rn.f32 	%f274, %f266, %f256, %f273;
	add.rn.f32 	%f275, %f267, %f274;
	neg.f32 	%f276, %f267;
	add.rn.f32 	%f277, %f275, %f276;
	neg.f32 	%f278, %f277;
	add.rn.f32 	%f279, %f274, %f278;
	mul.rn.f32 	%f280, %f275, %f5;
	neg.f32 	%f281, %f280;
	fma.rn.f32 	%f282, %f275, %f5, %f281;
	fma.rn.f32 	%f283, %f279, %f5, %f282;
	cvt.rni.f32.f32 	%f284, %f280;
	sub.f32 	%f285, %f280, %f284;
	add.f32 	%f286, %f285, %f283;
	fma.rn.f32 	%f287, %f286, 0f391FCB8E, 0f3AAF85ED;
	fma.rn.f32 	%f288, %f287, %f286, 0f3C1D9856;
	fma.rn.f32 	%f289, %f288, %f286, 0f3D6357BB;
	fma.rn.f32 	%f290, %f289, %f286, 0f3E75FDEC;
	fma.rn.f32 	%f291, %f290, %f286, 0f3F317218;
	fma.rn.f32 	%f292, %f291, %f286, 0f3F800000;
	cvt.rzi.s32.f32 	%r130, %f284;
	setp.gt.f32 	%p80, %f284, 0f00000000;
	selp.b32 	%r131, 0, -2097152000, %p80;
	add.s32 	%r132, %r131, 2130706432;
	mov.b32 	%f293, %r132;
	mul.f32 	%f294, %f292, %f293;
	shl.b32 	%r133, %r130, 23;
	sub.s32 	%r134, %r133, %r131;
	mov.b32 	%f295, %r134;
	mul.f32 	%f296, %f294, %f295;
	abs.f32 	%f297, %f280;
	setp.gt.f32 	%p81, %f297, 0f43180000;
	setp.lt.f32 	%p82, %f280, 0f00000000;
	selp.f32 	%f298, 0f00000000, 0f7F800000, %p82;
	selp.f32 	%f38, %f298, %f296, %p81;
	setp.eq.f32 	%p83, %f29, 0f3F800000;
	or.pred  	%p84, %p83, %p78;
	mov.f32 	%f316, 0f3F800000;
	@%p84 bra 	$L__BB1_54;
	abs.f32 	%f299, %f5;
	setp.num.f32 	%p85, %f299, %f299;
	setp.num.f32 	%p86, %f37, %f37;
	and.pred  	%p87, %p86, %p85;
	@%p87 bra 	$L__BB1_49;
	add.rn.f32 	%f316, %f29, %f5;
	bra.uni 	$L__BB1_54;
$L__BB1_49:
	setp.neu.f32 	%p88, %f29, 0f00000000;
	setp.neu.f32 	%p89, %f37, 0f7F800000;
	and.pred  	%p90, %p88, %p89;
	@%p90 bra 	$L__BB1_51;
	setp.lt.f32 	%p97, %f5, 0f00000000;
	setp.neu.f32 	%p98, %f6, 0f3F800000;
	add.f32 	%f303, %f29, %f29;
	mov.b32 	%r135, %f303;
	xor.b32  	%r136, %r135, 2139095040;
	selp.b32 	%r137, %r136, %r135, %p97;
	and.b32  	%r138, %r137, 2147483647;
	selp.b32 	%r139, %r138, %r137, %p98;
	mov.b32 	%f316, %r139;
	bra.uni 	$L__BB1_54;
$L__BB1_51:
	setp.eq.f32 	%p91, %f299, 0f7F800000;
	setp.eq.f32 	%p92, %f29, 0fBF800000;
	and.pred  	%p93, %p92, %p91;
	@%p93 bra 	$L__BB1_54;
	setp.geu.f32 	%p94, %f29, 0f00000000;
	mov.f32 	%f316, %f38;
	@%p94 bra 	$L__BB1_54;
	setp.neu.f32 	%p95, %f5, %f7;
	setp.neu.f32 	%p96, %f6, 0f3F800000;
	neg.f32 	%f301, %f38;
	selp.f32 	%f302, %f38, %f301, %p96;
	selp.f32 	%f316, 0f7FFFFFFF, %f302, %p95;
$L__BB1_54:
	fma.rn.f32 	%f317, %f315, %f316, %f317;
	setp.ge.f32 	%p99, %f317, %f26;
	@%p99 bra 	$L__BB1_59;
$L__BB1_55:
	add.s32 	%r162, %r162, 1;
	setp.ne.s32 	%p100, %r162, %r10;
	@%p100 bra 	$L__BB1_37;
	mov.b32 	%r161, 0;
$L__BB1_57:
	cvt.u64.u32 	%rd40, %r161;
	add.s64 	%rd41, %rd4, %rd40;
	ld.global.u8 	%rs8, [%rd41];
	setp.eq.s16 	%p101, %rs8, 0;
	mov.u32 	%r162, %r161;
	@%p101 bra 	$L__BB1_59;
	add.s32 	%r161, %r161, 1;
	setp.ne.s32 	%p102, %r161, %r10;
	mov.b32 	%r162, -1;
	@%p102 bra 	$L__BB1_57;
$L__BB1_59:
	ld.param.u64 	%rd55, [_Z22construct_tours_kernelPfS_S_PiS_PbP17curandStateXORWOW_param_0];
	mul.wide.u32 	%rd42, %r150, 4;
	add.s64 	%rd43, %rd3, %rd42;
	st.global.u32 	[%rd43], %r162;
	cvt.s64.s32 	%rd44, %r162;
	add.s64 	%rd45, %rd4, %rd44;
	mov.b16 	%rs9, 1;
	st.global.u8 	[%rd45], %rs9;
	add.s32 	%r142, %r39, %r162;
	cvta.to.global.u64 	%rd46, %rd55;
	mul.wide.s32 	%rd47, %r142, 4;
	add.s64 	%rd48, %rd46, %rd47;
	ld.global.f32 	%f304, [%rd48];
	add.f32 	%f318, %f318, %f304;
	add.s32 	%r150, %r150, 1;
	setp.ne.s32 	%p103, %r150, %r10;
	@%p103 bra 	$L__BB1_16;
$L__BB1_60:
	ld.param.u64 	%rd59, [_Z22construct_tours_kernelPfS_S_PiS_PbP17curandStateXORWOW_param_4];
	ld.param.u64 	%rd56, [_Z22construct_tours_kernelPfS_S_PiS_PbP17curandStateXORWOW_param_0];
	mad.lo.s32 	%r143, %r10, %r162, %r28;
	cvta.to.global.u64 	%rd49, %rd56;
	mul.wide.s32 	%rd50, %r143, 4;
	add.s64 	%rd51, %rd49, %rd50;
	ld.global.f32 	%f305, [%rd51];
	add.f32 	%f306, %f318, %f305;
	cvta.to.global.u64 	%rd52, %rd59;
	mul.wide.s32 	%rd53, %r1, 4;
	add.s64 	%rd54, %rd52, %rd53;
	st.global.f32 	[%rd54], %f306;
	st.global.v2.u32 	[%rd2], {%r168, %r167};
	st.global.v2.u32 	[%rd2+8], {%r166, %r165};
	st.global.v2.u32 	[%rd2+16], {%r164, %r163};
	st.global.v2.u32 	[%rd2+24], {%r8, %r9};
	st.global.f32 	[%rd2+32], %f1;
	st.global.f64 	[%rd2+40], %fd1;
$L__BB1_61:
	ret;

}
	// .globl	_Z20find_best_ant_kernelPKfPfPi
.visible .entry _Z20find_best_ant_kernelPKfPfPi(
	.param .u64 .ptr .align 1 _Z20find_best_ant_kernelPKfPfPi_param_0,
	.param .u64 .ptr .align 1 _Z20find_best_ant_kernelPKfPfPi_param_1,
	.param .u64 .ptr .align 1 _Z20find_best_ant_kernelPKfPfPi_param_2
)
{
	.reg .pred 	%p<7>;
	.reg .b32 	%r<21>;
	.reg .b32 	%f<8>;
	.reg .b64 	%rd<9>;

	ld.param.u64 	%rd1, [_Z20find_best_ant_kernelPKfPfPi_param_0];
	ld.param.u64 	%rd2, [_Z20find_best_ant_kernelPKfPfPi_param_1];
	ld.param.u64 	%rd3, [_Z20find_best_ant_kernelPKfPfPi_param_2];
	mov.u32 	%r20, %ntid.x;
	mov.u32 	%r2, %tid.x;
	ld.const.u32 	%r11, [d_c_num_ants];
	setp.ge.s32 	%p1, %r2, %r11;
	mov.f32 	%f7, 0f7F7FFFFF;
	mov.b32 	%r19, -1;
	@%p1 bra 	$L__BB2_2;
	cvta.to.global.u64 	%rd4, %rd1;
	mul.wide.u32 	%rd5, %r2, 4;
	add.s64 	%rd6, %rd4, %rd5;
	ld.global.f32 	%f7, [%rd6];
	mov.u32 	%r19, %r2;
$L__BB2_2:
	shl.b32 	%r12, %r20, 2;
	mov.u32 	%r13, shared_mem;
	add.s32 	%r4, %r13, %r12;
	shl.b32 	%r14, %r2, 2;
	add.s32 	%r5, %r13, %r14;
	st.shared.f32 	[%r5], %f7;
	add.s32 	%r6, %r4, %r14;
	st.shared.u32 	[%r6], %r19;
	bar.sync 	0;
	setp.lt.u32 	%p2, %r20, 2;
	@%p2 bra 	$L__BB2_7;
$L__BB2_3:
	mov.u32 	%r7, %r20;
	shr.u32 	%r20, %r7, 1;
	setp.ge.u32 	%p3, %r2, %r20;
	@%p3 bra 	$L__BB2_6;
	ld.shared.f32 	%f5, [%r5];
	shl.b32 	%r9, %r20, 2;
	add.s32 	%r15, %r5, %r9;
	ld.shared.f32 	%f3, [%r15];
	setp.leu.f32 	%p4, %f5, %f3;
	@%p4 bra 	$L__BB2_6;
	st.shared.f32 	[%r5], %f3;
	add.s32 	%r16, %r6, %r9;
	ld.shared.u32 	%r17, [%r16];
	st.shared.u32 	[%r6], %r17;
$L__BB2_6:
	bar.sync 	0;
	setp.gt.u32 	%p5, %r7, 3;
	@%p5 bra 	$L__BB2_3;
$L__BB2_7:
	setp.ne.s32 	%p6, %r2, 0;
	@%p6 bra 	$L__BB2_9;
	ld.shared.f32 	%f6, [shared_mem];
	cvta.to.global.u64 	%rd7, %rd2;
	st.global.f32 	[%rd7], %f6;
	ld.shared.u32 	%r18, [%r4];
	cvta.to.global.u64 	%rd8, %rd3;
	st.global.u32 	[%rd8], %r18;
$L__BB2_9:
	ret;

}
	// .globl	_Z25update_global_best_kernelPfPiS_S0_PKi
.visible .entry _Z25update_global_best_kernelPfPiS_S0_PKi(
	.param .u64 .ptr .align 1 _Z25update_global_best_kernelPfPiS_S0_PKi_param_0,
	.param .u64 .ptr .align 1 _Z25update_global_best_kernelPfPiS_S0_PKi_param_1,
	.param .u64 .ptr .align 1 _Z25update_global_best_kernelPfPiS_S0_PKi_param_2,
	.param .u64 .ptr .align 1 _Z25update_global_best_kernelPfPiS_S0_PKi_param_3,
	.param .u64 .ptr .align 1 _Z25update_global_best_kernelPfPiS_S0_PKi_param_4
)
{
	.reg .pred 	%p<7>;
	.reg .b32 	%r<22>;
	.reg .b32 	%f<3>;
	.reg .b64 	%rd<34>;

	ld.param.u64 	%rd18, [_Z25update_global_best_kernelPfPiS_S0_PKi_param_0];
	ld.param.u64 	%rd17, [_Z25update_global_best_kernelPfPiS_S0_PKi_param_1];
	ld.param.u64 	%rd19, [_Z25update_global_best_kernelPfPiS_S0_PKi_param_2];
	ld.param.u64 	%rd20, [_Z25update_global_best_kernelPfPiS_S0_PKi_param_3];
	ld.param.u64 	%rd21, [_Z25update_global_best_kernelPfPiS_S0_PKi_param_4];
	cvta.to.global.u64 	%rd1, %rd20;
	cvta.to.global.u64 	%rd2, %rd21;
	cvta.to.global.u64 	%rd3, %rd19;
	cvta.to.global.u64 	%rd22, %rd18;
	ld.global.f32 	%f1, [%rd22];
	ld.global.f32 	%f2, [%rd3];
	setp.geu.f32 	%p1, %f1, %f2;
	@%p1 bra 	$L__BB3_8;
	cvta.to.global.u64 	%rd23, %rd17;
	st.global.f32 	[%rd3], %f1;
	ld.global.u32 	%r11, [%rd23];
	ld.const.u32 	%r1, [d_c_num_cities];
	mul.lo.s32 	%r12, %r1, %r11;
	cvt.s64.s32 	%rd4, %r12;
	setp.lt.s32 	%p2, %r1, 1;
	@%p2 bra 	$L__BB3_8;
	and.b32  	%r2, %r1, 3;
	setp.lt.u32 	%p3, %r1, 4;
	mov.b32 	%r20, 0;
	@%p3 bra 	$L__BB3_5;
	and.b32  	%r20, %r1, 2147483644;
	neg.s32 	%r19, %r20;
	shl.b64 	%rd24, %rd4, 2;
	add.s64 	%rd25, %rd24, %rd2;
	add.s64 	%rd31, %rd25, 8;
	add.s64 	%rd30, %rd1, 8;
$L__BB3_4:
	ld.global.u32 	%r14, [%rd31+-8];
	st.global.u32 	[%rd30+-8], %r14;
	ld.global.u32 	%r15, [%rd31+-4];
	st.global.u32 	[%rd30+-4], %r15;
	ld.global.u32 	%r16, [%rd31];
	st.global.u32 	[%rd30], %r16;
	ld.global.u32 	%r17, [%rd31+4];
	st.global.u32 	[%rd30+4], %r17;
	add.s32 	%r19, %r19, 4;
	add.s64 	%rd31, %rd31, 16;
	add.s64 	%rd30, %rd30, 16;
	setp.ne.s32 	%p4, %r19, 0;
	@%p4 bra 	$L__BB3_4;
$L__BB3_5:
	setp.eq.s32 	%p5, %r2, 0;
	@%p5 bra 	$L__BB3_8;
	cvt.u64.u32 	%rd26, %r20;
	mul.wide.u32 	%rd27, %r20, 4;
	add.s64 	%rd33, %rd1, %rd27;
	add.s64 	%rd28, %rd4, %rd26;
	shl.b64 	%rd29, %rd28, 2;
	add.s64 	%rd32, %rd2, %rd29;
	neg.s32 	%r21, %r2;
$L__BB3_7:
	.pragma "nounroll";
	ld.global.u32 	%r18, [%rd32];
	st.global.u32 	[%rd33], %r18;
	add.s64 	%rd33, %rd33, 4;
	add.s64 	%rd32, %rd32, 4;
	add.s32 	%r21, %r21, 1;
	setp.ne.s32 	%p6, %r21, 0;
	@%p6 bra 	$L__BB3_7;
$L__BB3_8:
	ret;

}
	// .globl	_Z18evaporation_kernelPf
.visible .entry _Z18evaporation_kernelPf(
	.param .u64 .ptr .align 1 _Z18evaporation_kernelPf_param_0
)
{
	.reg .pred 	%p<2>;
	.reg .b32 	%r<7>;
	.reg .b32 	%f<6>;
	.reg .b64 	%rd<5>;

	ld.param.u64 	%rd1, [_Z18evaporation_kernelPf_param_0];
	mov.u32 	%r2, %ctaid.x;
	mov.u32 	%r3, %ntid.x;
	mov.u32 	%r4, %tid.x;
	mad.lo.s32 	%r1, %r2, %r3, %r4;
	ld.const.u32 	%r5, [d_c_num_cities];
	mul.lo.s32 	%r6, %r5, %r5;
	setp.ge.s32 	%p1, %r1, %r6;
	@%p1 bra 	$L__BB4_2;
	cvta.to.global.u64 	%rd2, %rd1;
	ld.const.f32 	%f1, [d_c_evaporation_rate];
	mov.f32 	%f2, 0f3F800000;
	sub.f32 	%f3, %f2, %f1;
	mul.wide.s32 	%rd3, %r1, 4;
	add.s64 	%rd4, %rd2, %rd3;
	ld.global.f32 	%f4, [%rd4];
	mul.f32 	%f5, %f4, %f3;
	st.global.f32 	[%rd4], %f5;
$L__BB4_2:
	ret;

}
	// .globl	_Z14deposit_kernelPfPKiPKfS1_
.visible .entry _Z14deposit_kernelPfPKiPKfS1_(
	.param .u64 .ptr .align 1 _Z14deposit_kernelPfPKiPKfS1__param_0,
	.param .u64 .ptr .align 1 _Z14deposit_kernelPfPKiPKfS1__param_1,
	.param .u64 .ptr .align 1 _Z14deposit_kernelPfPKiPKfS1__param_2,
	.param .u64 .ptr .align 1 _Z14deposit_kernelPfPKiPKfS1__param_3
)
{
	.reg .pred 	%p<3>;
	.reg .b32 	%r<14>;
	.reg .b32 	%f<7>;
	.reg .b64 	%rd<19>;

	ld.param.u64 	%rd1, [_Z14deposit_kernelPfPKiPKfS1__param_0];
	ld.param.u64 	%rd2, [_Z14deposit_kernelPfPKiPKfS1__param_1];
	ld.param.u64 	%rd3, [_Z14deposit_kernelPfPKiPKfS1__param_2];
	ld.param.u64 	%rd4, [_Z14deposit_kernelPfPKiPKfS1__param_3];
	mov.u32 	%r3, %ctaid.x;
	mov.u32 	%r4, %ntid.x;
	mov.u32 	%r5, %tid.x;
	mad.lo.s32 	%r1, %r3, %r4, %r5;
	ld.const.u32 	%r2, [d_c_num_cities];
	setp.ge.s32 	%p1, %r1, %r2;
	@%p1 bra 	$L__BB5_2;
	cvta.to.global.u64 	%rd5, %rd3;
	cvta.to.global.u64 	%rd6, %rd4;
	cvta.to.global.u64 	%rd7, %rd2;
	cvta.to.global.u64 	%rd8, %rd1;
	ld.global.f32 	%f1, [%rd5];
	setp.lt.f32 	%p2, %f1, 0f2EDBE6FF;
	selp.f32 	%f2, 0f3F800000, %f1, %p2;
	ld.global.u32 	%r6, [%rd6];
	mul.lo.s32 	%r7, %r2, %r6;
	mul.wide.s32 	%rd9, %r7, 4;
	add.s64 	%rd10, %rd7, %rd9;
	mul.wide.s32 	%rd11, %r1, 4;
	add.s64 	%rd12, %rd10, %rd11;
	ld.global.u32 	%r8, [%rd12];
	add.s32 	%r9, %r1, 1;
	rem.s32 	%r10, %r9, %r2;
	mul.wide.s32 	%rd13, %r10, 4;
	add.s64 	%rd14, %rd10, %rd13;
	ld.global.u32 	%r11, [%rd14];
	ld.const.f32 	%f3, [d_c_Q];
	div.rn.f32 	%f4, %f3, %f2;
	mad.lo.s32 	%r12, %r2, %r8, %r11;
	mul.wide.s32 	%rd15, %r12, 4;
	add.s64 	%rd16, %rd8, %rd15;
	atom.global.add.f32 	%f5, [%rd16], %f4;
	mad.lo.s32 	%r13, %r2, %r11, %r8;
	mul.wide.s32 	%rd17, %r13, 4;
	add.s64 	%rd18, %rd8, %rd17;
	atom.global.add.f32 	%f6, [%rd18], %f4;
$L__BB5_2:
	ret;

}


// ===== COMPILED SASS (sm_100) =====

	.target	sm_100

	.elftype	@"ET_EXEC"


//--------------------- .note.nv.tkinfo           --------------------------
	.section	.note.nv.tkinfo,"",@"SHT_NOTE"
	.sectionflags	@"SHF_NOTE_NV_TKINFO"
	.tkinfo
        /*0018*/ 	.word	0x00000002
        /*0030*/ 	.string	""
        /*0030*/ 	.string	"ptxas"
        /*0030*/ 	.string	"Cuda compilation tools, release 13.0, V13.0.88"
        /*0030*/ 	.string	"Build cuda_13.0.r13.0/compiler.36424714_0"
        /*0030*/ 	.string	"-arch sm_100 -m 64 "



//--------------------- .note.nv.cuinfo           --------------------------
	.section	.note.nv.cuinfo,"",@"SHT_NOTE"
	.sectionflags	@"SHF_NOTE_NV_CUINFO"
        /*0018*/ 	.short	0x0002
        /*001a*/ 	.short	0x0064
        /*001c*/ 	.short	0x0082
	.zero		2


//--------------------- .nv.info                  --------------------------
	.section	.nv.info,"",@"SHT_CUDA_INFO"
	.align	4


	//----- nvinfo : EIATTR_REGCOUNT
	.align		4
        /*0000*/ 	.byte	0x04, 0x2f
        /*0002*/ 	.short	(.L_16 - .L_15)
	.align		4
.L_15:
        /*0004*/ 	.word	index@(_Z19setup_curand_kernelP17curandStateXORWOWm)
        /*0008*/ 	.word	0x0000001f


	//----- nvinfo : EIATTR_FRAME_SIZE
	.align		4
.L_16:
        /*000c*/ 	.byte	0x04, 0x11
        /*000e*/ 	.short	(.L_18 - .L_17)
	.align		4
.L_17:
        /*0010*/ 	.word	index@(_Z19setup_curand_kernelP17curandStateXORWOWm)
        /*0014*/ 	.word	0x00000000


	//----- nvinfo : EIATTR_REGCOUNT
	.align		4
.L_18:
        /*0018*/ 	.byte	0x04, 0x2f
        /*001a*/ 	.short	(.L_20 - .L_19)
	.align		4
.L_19:
        /*001c*/ 	.word	index@(_Z22construct_tours_kernelPfS_S_PiS_PbP17curandStateXORWOW)
        /*0020*/ 	.word	0x0000002f


	//----- nvinfo : EIATTR_FRAME_SIZE
	.align		4
.L_20:
        /*0024*/ 	.byte	0x04, 0x11
        /*0026*/ 	.short	(.L_22 - .L_21)
	.align		4
.L_21:
        /*0028*/ 	.word	index@(_Z22construct_tours_kernelPfS_S_PiS_PbP17curandStateXORWOW)
        /*002c*/ 	.word	0x00000000


	//----- nvinfo : EIATTR_REGCOUNT
	.align		4
.L_22:
        /*0030*/ 	.byte	0x04, 0x2f
        /*0032*/ 	.short	(.L_24 - .L_23)
	.align		4
.L_23:
        /*0034*/ 	.word	index@(_Z20find_best_ant_kernelPKfPfPi)
        /*0038*/ 	.word	0x0000000e


	//----- nvinfo : EIATTR_FRAME_SIZE
	.align		4
.L_24:
        /*003c*/ 	.byte	0x04, 0x11
        /*003e*/ 	.short	(.L_26 - .L_25)
	.align		4
.L_25:
        /*0040*/ 	.word	index@(_Z20find_best_ant_kernelPKfPfPi)
        /*0044*/ 	.word	0x00000000


	//----- nvinfo : EIATTR_REGCOUNT
	.align		4
.L_26:
        /*0048*/ 	.byte	0x04, 0x2f
        /*004a*/ 	.short	(.L_28 - .L_27)
	.align		4
.L_27:
        /*004c*/ 	.word	index@(_Z25update_global_best_kernelPfPiS_S0_PKi)
        /*0050*/ 	.word	0x00000018


	//----- nvinfo : EIATTR_FRAME_SIZE
	.align		4
.L_28:
        /*0054*/ 	.byte	0x04, 0x11
        /*0056*/ 	.short	(.L_30 - .L_29)
	.align		4
.L_29:
        /*0058*/ 	.word	index@(_Z25update_global_best_kernelPfPiS_S0_PKi)
        /*005c*/ 	.word	0x00000000


	//----- nvinfo : EIATTR_REGCOUNT
	.align		4
.L_30:
        /*0060*/ 	.byte	0x04, 0x2f
        /*0062*/ 	.short	(.L_32 - .L_31)
	.align		4
.L_31:
        /*0064*/ 	.word	index@(_Z18evaporation_kernelPf)
        /*0068*/ 	.word	0x00000008


	//----- nvinfo : EIATTR_FRAME_SIZE
	.align		4
.L_32:
        /*006c*/ 	.byte	0x04, 0x11
        /*006e*/ 	.short	(.L_34 - .L_33)
	.align		4
.L_33:
        /*0070*/ 	.word	index@(_Z18evaporation_kernelPf)
        /*0074*/ 	.word	0x00000000


	//----- nvinfo : EIATTR_REGCOUNT
	.align		4
.L_34:
        /*0078*/ 	.byte	0x04, 0x2f
        /*007a*/ 	.short	(.L_36 - .L_35)
	.align		4
.L_35:
        /*007c*/ 	.word	index@(_Z14deposit_kernelPfPKiPKfS1_)
        /*0080*/ 	.word	0x00000010


	//----- nvinfo : EIATTR_FRAME_SIZE
	.align		4
.L_36:
        /*0084*/ 	.byte	0x04, 0x11
        /*0086*/ 	.short	(.L_38 - .L_37)
	.align		4
.L_37:
        /*0088*/ 	.word	index@($__internal_0_$__cuda_sm3x_div_rn_noftz_f32_slowpath)
        /*008c*/ 	.word	0x00000000


	//----- nvinfo : EIATTR_FRAME_SIZE
	.align		4
.L_38:
        /*0090*/ 	.byte	0x04, 0x11
        /*0092*/ 	.short	(.L_40 - .L_39)
	.align		4
.L_39:
        /*0094*/ 	.word	index@(_Z14deposit_kernelPfPKiPKfS1_)
        /*0098*/ 	.word	0x00000000


	//----- nvinfo : EIATTR_MIN_STACK_SIZE
	.align		4
.L_40:
        /*009c*/ 	.byte	0x04, 0x12
        /*009e*/ 	.short	(.L_42 - .L_41)
	.align		4
.L_41:
        /*00a0*/ 	.word	index@(_Z14deposit_kernelPfPKiPKfS1_)
        /*00a4*/ 	.word	0x00000000


	//----- nvinfo : EIATTR_MIN_STACK_SIZE
	.align		4
.L_42:
        /*00a8*/ 	.byte	0x04, 0x12
        /*00aa*/ 	.short	(.L_44 - .L_43)
	.align		4
.L_43:
        /*00ac*/ 	.word	index@(_Z18evaporation_kernelPf)
        /*00b0*/ 	.word	0x00000000


	//----- nvinfo : EIATTR_MIN_STACK_SIZE
	.align		4
.L_44:
        /*00b4*/ 	.byte	0x04, 0x12
        /*00b6*/ 	.short	(.L_46 - .L_45)
	.align		4
.L_45:
        /*00b8*/ 	.word	index@(_Z25update_global_best_kernelPfPiS_S0_PKi)
        /*00bc*/ 	.word	0x00000000


	//----- nvinfo : EIATTR_MIN_STACK_SIZE
	.align		4
.L_46:
        /*00c0*/ 	.byte	0x04, 0x12
        /*00c2*/ 	.short	(.L_48 - .L_47)
	.align		4
.L_47:
        /*00c4*/ 	.word	index@(_Z20find_best_ant_kernelPKfPfPi)
        /*00c8*/ 	.word	0x00000000


	//----- nvinfo : EIATTR_MIN_STACK_SIZE
	.align		4
.L_48:
        /*00cc*/ 	.byte	0x04, 0x12
        /*00ce*/ 	.short	(.L_50 - .L_49)
	.align		4
.L_49:
        /*00d0*/ 	.word	index@(_Z22construct_tours_kernelPfS_S_PiS_PbP17curandStateXORWOW)
        /*00d4*/ 	.word	0x00000000


	//----- nvinfo : EIATTR_MIN_STACK_SIZE
	.align		4
.L_50:
        /*00d8*/ 	.byte	0x04, 0x12
        /*00da*/ 	.short	(.L_52 - .L_51)
	.align		4
.L_51:
        /*00dc*/ 	.word	index@(_Z19setup_curand_kernelP17curandStateXORWOWm)
        /*00e0*/ 	.word	0x00000000
.L_52:


//--------------------- .nv.compat                --------------------------
	.section	.nv.compat,"",@"SHT_CUDA_COMPAT_INFO"
	.align	4
        /*0000*/ 	.byte	0x02, 0x09, 0x00, 0x00, 0x02, 0x02, 0x01, 0x00, 0x02, 0x05, 0x05, 0x00, 0x03, 0x07, 0x01, 0x01
        /*0010*/ 	.byte	0x02, 0x03, 0x00, 0x00, 0x02, 0x06, 0x01, 0x00, 0x04, 0x0b, 0x08, 0x00, 0x01, 0x00, 0x00, 0x00
        /*0020*/ 	.byte	0x00, 0x00, 0x00, 0x00


//--------------------- .nv.info._Z14deposit_kernelPfPKiPKfS1_ --------------------------
	.section	.nv.info._Z14deposit_kernelPfPKiPKfS1_,"",@"SHT_CUDA_INFO"
	.sectionflags	@""
	.align	4


	//----- nvinfo : EIATTR_CUDA_API_VERSION
	.align		4
        /*0000*/ 	.byte	0x04, 0x37
        /*0002*/ 	.short	(.L_54 - .L_53)
.L_53:
        /*0004*/ 	.word	0x00000082


	//----- nvinfo : EIATTR_KPARAM_INFO
	.align		4
.L_54:
        /*0008*/ 	.byte	0x04, 0x17
        /*000a*/ 	.short	(.L_56 - .L_55)
.L_55:
        /*000c*/ 	.word	0x00000000
        /*0010*/ 	.short	0x0003
        /*0012*/ 	.short	0x0018
        /*0014*/ 	.byte	0x00, 0xf5, 0x21, 0x00


	//----- nvinfo : EIATTR_KPARAM_INFO
	.align		4
.L_56:
        /*0018*/ 	.byte	0x04, 0x17
        /*001a*/ 	.short	(.L_58 - .L_57)
.L_57:
        /*001c*/ 	.word	0x00000000
        /*0020*/ 	.short	0x0002
        /*0022*/ 	.short	0x0010
        /*0024*/ 	.byte	0x00, 0xf5, 0x21, 0x00


	//----- nvinfo : EIATTR_KPARAM_INFO
	.align		4
.L_58:
        /*0028*/ 	.byte	0x04, 0x17
        /*002a*/ 	.short	(.L_60 - .L_59)
.L_59:
        /*002c*/ 	.word	0x00000000
        /*0030*/ 	.short	0x0001
        /*0032*/ 	.short	0x0008
        /*0034*/ 	.byte	0x00, 0xf5, 0x21, 0x00


	//----- nvinfo : EIATTR_KPARAM_INFO
	.align		4
.L_60:
        /*0038*/ 	.byte	0x04, 0x17
        /*003a*/ 	.short	(.L_62 - .L_61)
.L_61:
        /*003c*/ 	.word	0x00000000
        /*0040*/ 	.short	0x0000
        /*0042*/ 	.short	0x0000
        /*0044*/ 	.byte	0x00, 0xf5, 0x21, 0x00


	//----- nvinfo : EIATTR_SPARSE_MMA_MASK
	.align		4
.L_62:
        /*0048*/ 	.byte	0x03, 0x50
        /*004a*/ 	.short	0x0000


	//----- nvinfo : EIATTR_MAXREG_COUNT
	.align		4
        /*004c*/ 	.byte	0x03, 0x1b
        /*004e*/ 	.short	0x00ff


	//----- nvinfo : EIATTR_MERCURY_ISA_VERSION
	.align		4
        /*0050*/ 	.byte	0x03, 0x5f
        /*0052*/ 	.short	0x0101


	//----- nvinfo : EIATTR_VRC_CTA_INIT_COUNT
	.align		4
        /*0054*/ 	.byte	0x02, 0x4a
	.zero		1
	.zero		1


	//----- nvinfo : EIATTR_EXIT_INSTR_OFFSETS
	.align		4
        /*0058*/ 	.byte	0x04, 0x1c
        /*005a*/ 	.short	(.L_64 - .L_63)


	//   ....[0]....
.L_63:
        /*005c*/ 	.word	0x00000070


	//   ....[1]....
        /*0060*/ 	.word	0x00000410


	//----- nvinfo : EIATTR_CRS_STACK_SIZE
	.align		4
.L_64:
        /*0064*/ 	.byte	0x04, 0x1e
        /*0066*/ 	.short	(.L_66 - .L_65)
.L_65:
        /*0068*/ 	.word	0x00000000


	//----- nvinfo : EIATTR_CBANK_PARAM_SIZE
	.align		4
.L_66:
        /*006c*/ 	.byte	0x03, 0x19
        /*006e*/ 	.short	0x0020


	//----- nvinfo : EIATTR_PARAM_CBANK
	.align		4
        /*0070*/ 	.byte	0x04, 0x0a
        /*0072*/ 	.short	(.L_68 - .L_67)
	.align		4
.L_67:
        /*0074*/ 	.word	index@(.nv.constant0._Z14deposit_kernelPfPKiPKfS1_)
        /*0078*/ 	.short	0x0380
        /*007a*/ 	.short	0x0020


	//----- nvinfo : EIATTR_SW_WAR
	.align		4
.L_68:
        /*007c*/ 	.byte	0x04, 0x36
        /*007e*/ 	.short	(.L_70 - .L_69)
.L_69:
        /*0080*/ 	.word	0x00000008
.L_70:


//--------------------- .nv.info._Z18evaporation_kernelPf --------------------------
	.section	.nv.info._Z18evaporation_kernelPf,"",@"SHT_CUDA_INFO"
	.sectionflags	@""
	.align	4


	//----- nvinfo : EIATTR_CUDA_API_VERSION
	.align		4
        /*0000*/ 	.byte	0x04, 0x37
        /*0002*/ 	.short	(.L_72 - .L_71)
.L_71:
        /*0004*/ 	.word	0x00000082


	//----- nvinfo : EIATTR_KPARAM_INFO
	.align		4
.L_72:
        /*0008*/ 	.byte	0x04, 0x17
        /*000a*/ 	.short	(.L_74 - .L_73)
.L_73:
        /*000c*/ 	.word	0x00000000
        /*0010*/ 	.short	0x0000
        /*0012*/ 	.short	0x0000
        /*0014*/ 	.byte	0x00, 0xf5, 0x21, 0x00


	//----- nvinfo : EIATTR_SPARSE_MMA_MASK
	.align		4
.L_74:
        /*0018*/ 	.byte	0x03, 0x50
        /*001a*/ 	.short	0x0000


	//----- nvinfo : EIATTR_MAXREG_COUNT
	.align		4
        /*001c*/ 	.byte	0x03, 0x1b
        /*001e*/ 	.short	0x00ff


	//----- nvinfo : EIATTR_MERCURY_ISA_VERSION
	.align		4
        /*0020*/ 	.byte	0x03, 0x5f
        /*0022*/ 	.short	0x0101


	//----- nvinfo : EIATTR_VRC_CTA_INIT_COUNT
	.align		4
        /*0024*/ 	.byte	0x02, 0x4a
	.zero		1
	.zero		1


	//----- nvinfo : EIATTR_EXIT_INSTR_OFFSETS
	.align		4
        /*0028*/ 	.byte	0x04, 0x1c
        /*002a*/ 	.short	(.L_76 - .L_75)


	//   ....[0]....
.L_75:
        /*002c*/ 	.word	0x00000080


	//   ....[1]....
        /*0030*/ 	.word	0x00000110


	//----- nvinfo : EIATTR_CBANK_PARAM_SIZE
	.align		4
.L_76:
        /*0034*/ 	.byte	0x03, 0x19
        /*0036*/ 	.short	0x0008


	//----- nvinfo : EIATTR_PARAM_CBANK
	.align		4
        /*0038*/ 	.byte	0x04, 0x0a
        /*003a*/ 	.short	(.L_78 - .L_77)
	.align		4
.L_77:
        /*003c*/ 	.word	index@(.nv.constant0._Z18evaporation_kernelPf)
        /*0040*/ 	.short	0x0380
        /*0042*/ 	.short	0x0008


	//----- nvinfo : EIATTR_SW_WAR
	.align		4
.L_78:
        /*0044*/ 	.byte	0x04, 0x36
        /*0046*/ 	.short	(.L_80 - .L_79)
.L_79:
        /*0048*/ 	.word	0x00000008
.L_80:


//--------------------- .nv.info._Z25update_global_best_kernelPfPiS_S0_PKi --------------------------
	.section	.nv.info._Z25update_global_best_kernelPfPiS_S0_PKi,"",@"SHT_CUDA_INFO"
	.sectionflags	@""
	.align	4


	//----- nvinfo : EIATTR_CUDA_API_VERSION
	.align		4
        /*0000*/ 	.byte	0x04, 0x37
        /*0002*/ 	.short	(.L_82 - .L_81)
.L_81:
        /*0004*/ 	.word	0x00000082


	//----- nvinfo : EIATTR_KPARAM_INFO
	.align		4
.L_82:
        /*0008*/ 	.byte	0x04, 0x17
        /*000a*/ 	.short	(.L_84 - .L_83)
.L_83:
        /*000c*/ 	.word	0x00000000
        /*0010*/ 	.short	0x0004
        /*0012*/ 	.short	0x0020
        /*0014*/ 	.byte	0x00, 0xf5, 0x21, 0x00


	//----- nvinfo : EIATTR_KPARAM_INFO
	.align		4
.L_84:
        /*0018*/ 	.byte	0x04, 0x17
        /*001a*/ 	.short	(.L_86 - .L_85)
.L_85:
        /*001c*/ 	.word	0x00000000
        /*0020*/ 	.short	0x0003
        /*0022*/ 	.short	0x0018
        /*0024*/ 	.byte	0x00, 0xf5, 0x21, 0x00


	//----- nvinfo : EIATTR_KPARAM_INFO
	.align		4
.L_86:
        /*0028*/ 	.byte	0x04, 0x17
        /*002a*/ 	.short	(.L_88 - .L_87)
.L_87:
        /*002c*/ 	.word	0x00000000
        /*0030*/ 	.short	0x0002
        /*0032*/ 	.short	0x0010
        /*0034*/ 	.byte	0x00, 0xf5, 0x21, 0x00


	//----- nvinfo : EIATTR_KPARAM_INFO
	.align		4
.L_88:
        /*0038*/ 	.byte	0x04, 0x17
        /*003a*/ 	.short	(.L_90 - .L_89)
.L_89:
        /*003c*/ 	.word	0x00000000
        /*0040*/ 	.short	0x0001
        /*0042*/ 	.short	0x0008
        /*0044*/ 	.byte	0x00, 0xf5, 0x21, 0x00


	//----- nvinfo : EIATTR_KPARAM_INFO
	.align		4
.L_90:
        /*0048*/ 	.byte	0x04, 0x17
        /*004a*/ 	.short	(.L_92 - .L_91)
.L_91:
        /*004c*/ 	.word	0x00000000
        /*0050*/ 	.short	0x0000
        /*0052*/ 	.short	0x0000
        /*0054*/ 	.byte	0x00, 0xf5, 0x21, 0x00


	//----- nvinfo : EIATTR_SPARSE_MMA_MASK
	.align		4
.L_92:
        /*0058*/ 	.byte	0x03, 0x50
        /*005a*/ 	.short	0x0000


	//----- nvinfo : EIATTR_MAXREG_COUNT
	.align		4
        /*005c*/ 	.byte	0x03, 0x1b
        /*005e*/ 	.short	0x00ff


	//----- nvinfo : EIATTR_MERCURY_ISA_VERSION
	.align		4
        /*0060*/ 	.byte	0x03, 0x5f
        /*0062*/ 	.short	0x0101


	//----- nvinfo : EIATTR_VRC_CTA_INIT_COUNT
	.align		4
        /*0064*/ 	.byte	0x02, 0x4a
	.zero		1
	.zero		1


	//----- nvinfo : EIATTR_EXIT_INSTR_OFFSETS
	.align		4
        /*0068*/ 	.byte	0x04, 0x1c
        /*006a*/ 	.short	(.L_94 - .L_93)


	//   ....[0]....
.L_93:
        /*006c*/ 	.word	0x00000070


	//   ....[1]....
        /*0070*/ 	.word	0x000000b0


	//   ....[2]....
        /*0074*/ 	.word	0x00000850


	//   ....[3]....
        /*0078*/ 	.word	0x000009b0


	//----- nvinfo : EIATTR_CBANK_PARAM_SIZE
	.align		4
.L_94:
        /*007c*/ 	.byte	0x03, 0x19
        /*007e*/ 	.short	0x0028


	//----- nvinfo : EIATTR_PARAM_CBANK
	.align		4
        /*0080*/ 	.byte	0x04, 0x0a
        /*0082*/ 	.short	(.L_96 - .L_95)
	.align		4
.L_95:
        /*0084*/ 	.word	index@(.nv.constant0._Z25update_global_best_kernelPfPiS_S0_PKi)
        /*0088*/ 	.short	0x0380
        /*008a*/ 	.short	0x0028


	//----- nvinfo : EIATTR_SW_WAR
	.align		4
.L_96:
        /*008c*/ 	.byte	0x04, 0x36
        /*008e*/ 	.short	(.L_98 - .L_97)
.L_97:
        /*0090*/ 	.word	0x00000008
.L_98:


//--------------------- .nv.info._Z20find_best_ant_kernelPKfPfPi --------------------------
	.section	.nv.info._Z20find_best_ant_kernelPKfPfPi,"",@"SHT_CUDA_INFO"
	.sectionflags	@""
	.align	4


	//----- nvinfo : EIATTR_CUDA_API_VERSION
	.align		4
        /*0000*/ 	.byte	0x04, 0x37
        /*0002*/ 	.short	(.L_100 - .L_99)
.L_99:
        /*0004*/ 	.word	0x00000082


	//----- nvinfo : EIATTR_KPARAM_INFO
	.align		4
.L_100:
        /*0008*/ 	.byte	0x04, 0x17
        /*000a*/ 	.short	(.L_102 - .L_101)
.L_101:
        /*000c*/ 	.word	0x00000000
        /*0010*/ 	.short	0x0002
        /*0012*/ 	.short	0x0010
        /*0014*/ 	.byte	0x00, 0xf5, 0x21, 0x00


	//----- nvinfo : EIATTR_KPARAM_INFO
	.align		4
.L_102:
        /*0018*/ 	.byte	0x04, 0x17
        /*001a*/ 	.short	(.L_104 - .L_103)
.L_103:
        /*001c*/ 	.word	0x00000000
        /*0020*/ 	.short	0x0001
        /*0022*/ 	.short	0x0008
        /*0024*/ 	.byte	0x00, 0xf5, 0x21, 0x00


	//----- nvinfo : EIATTR_KPARAM_INFO
	.align		4
.L_104:
        /*0028*/ 	.byte	0x04, 0x17
        /*002a*/ 	.short	(.L_106 - .L_105)
.L_105:
        /*002c*/ 	.word	0x00000000
        /*0030*/ 	.short	0x0000
        /*0032*/ 	.short	0x0000
        /*0034*/ 	.byte	0x00, 0xf5, 0x21, 0x00


	//----- nvinfo : EIATTR_SPARSE_MMA_MASK
	.align		4
.L_106:
        /*0038*/ 	.byte	0x03, 0x50
        /*003a*/ 	.short	0x0000


	//----- nvinfo : EIATTR_MAXREG_COUNT
	.align		4
        /*003c*/ 	.byte	0x03, 0x1b
        /*003e*/ 	.short	0x00ff


	//----- nvinfo : EIATTR_NUM_BARRIERS
	.align		4
        /*0040*/ 	.byte	0x02, 0x4c
        /*0042*/ 	.byte	0x01
	.zero		1


	//----- nvinfo : EIATTR_MERCURY_ISA_VERSION
	.align		4
        /*0044*/ 	.byte	0x03, 0x5f
        /*0046*/ 	.short	0x0101


	//----- nvinfo : EIATTR_VRC_CTA_INIT_COUNT
	.align		4
        /*0048*/ 	.byte	0x02, 0x4a
	.zero		1
	.zero		1


	//----- nvinfo : EIATTR_EXIT_INSTR_OFFSETS
	.align		4
        /*004c*/ 	.byte	0x04, 0x1c
        /*004e*/ 	.short	(.L_108 - .L_107)


	//   ....[0]....
.L_107:
        /*0050*/ 	.word	0x000002a0


	//   ....[1]....
        /*0054*/ 	.word	0x00000340


	//----- nvinfo : EIATTR_CRS_STACK_SIZE
	.align		4
.L_108:
        /*0058*/ 	.byte	0x04, 0x1e
        /*005a*/ 	.short	(.L_110 - .L_109)
.L_109:
        /*005c*/ 	.word	0x00000000


	//----- nvinfo : EIATTR_CBANK_PARAM_SIZE
	.align		4
.L_110:
        /*0060*/ 	.byte	0x03, 0x19
        /*0062*/ 	.short	0x0018


	//----- nvinfo : EIATTR_PARAM_CBANK
	.align		4
        /*0064*/ 	.byte	0x04, 0x0a
        /*0066*/ 	.short	(.L_112 - .L_111)
	.align		4
.L_111:
        /*0068*/ 	.word	index@(.nv.constant0._Z20find_best_ant_kernelPKfPfPi)
        /*006c*/ 	.short	0x0380
        /*006e*/ 	.short	0x0018


	//----- nvinfo : EIATTR_SW_WAR
	.align		4
.L_112:
        /*0070*/ 	.byte	0x04, 0x36
        /*0072*/ 	.short	(.L_114 - .L_113)
.L_113:
        /*0074*/ 	.word	0x00000008
.L_114:


//--------------------- .nv.info._Z22construct_tours_kernelPfS_S_PiS_PbP17curandStateXORWOW --------------------------
	.section	.nv.info._Z22construct_tours_kernelPfS_S_PiS_PbP17curandStateXORWOW,"",@"SHT_CUDA_INFO"
	.sectionflags	@""
	.align	4


	//----- nvinfo : EIATTR_CUDA_API_VERSION
	.align		4
        /*0000*/ 	.byte	0x04, 0x37
        /*0002*/ 	.short	(.L_116 - .L_115)
.L_115:
        /*0004*/ 	.word	0x00000082


	//----- nvinfo : EIATTR_KPARAM_INFO
	.align		4
.L_116:
        /*0008*/ 	.byte	0x04, 0x17
        /*000a*/ 	.short	(.L_118 - .L_117)
.L_117:
        /*000c*/ 	.word	0x00000000
        /*0010*/ 	.short	0x0006
        /*0012*/ 	.short	0x0030
        /*0014*/ 	.byte	0x00, 0xf5, 0x21, 0x00


	//----- nvinfo : EIATTR_KPARAM_INFO
	.align		4
.L_118:
        /*0018*/ 	.byte	0x04, 0x17
        /*001a*/ 	.short	(.L_120 - .L_119)
.L_119:
        /*001c*/ 	.word	0x00000000
        /*0020*/ 	.short	0x0005
        /*0022*/ 	.short	0x0028
        /*0024*/ 	.byte	0x00, 0xf5, 0x21, 0x00


	//----- nvinfo : EIATTR_KPARAM_INFO
	.align		4
.L_120:
        /*0028*/ 	.byte	0x04, 0x17
        /*002a*/ 	.short	(.L_122 - .L_121)
.L_121:
        /*002c*/ 	.word	0x00000000
        /*0030*/ 	.short	0x0004
        /*0032*/ 	.short	0x0020
        /*0034*/ 	.byte	0x00, 0xf5, 0x21, 0x00


	//----- nvinfo : EIATTR_KPARAM_INFO
	.align		4
.L_122:
        /*0038*/ 	.byte	0x04, 0x17
        /*003a*/ 	.short	(.L_124 - .L_123)
.L_123:
        /*003c*/ 	.word	0x00000000
        /*0040*/ 	.short	0x0003
        /*0042*/ 	.short	0x0018
        /*0044*/ 	.byte	0x00, 0xf5, 0x21, 0x00


	//----- nvinfo : EIATTR_KPARAM_INFO
	.align		4
.L_124:
        /*0048*/ 	.byte	0x04, 0x17
        /*004a*/ 	.short	(.L_126 - .L_125)
.L_125:
        /*004c*/ 	.word	0x00000000
        /*0050*/ 	.short	0x0002
        /*0052*/ 	.short	0x0010
        /*0054*/ 	.byte	0x00, 0xf5, 0x21, 0x00


	//----- nvinfo : EIATTR_KPARAM_INFO
	.align		4
.L_126:
        /*0058*/ 	.byte	0x04, 0x17
        /*005a*/ 	.short	(.L_128 - .L_127)
.L_127:
        /*005c*/ 	.word	0x00000000
        /*0060*/ 	.short	0x0001
        /*0062*/ 	.short	0x0008
        /*0064*/ 	.byte	0x00, 0xf5, 0x21, 0x00


	//----- nvinfo : EIATTR_KPARAM_INFO
	.align		4
.L_128:
        /*0068*/ 	.byte	0x04, 0x17
        /*006a*/ 	.short	(.L_130 - .L_129)
.L_129:
        /*006c*/ 	.word	0x00000000
        /*0070*/ 	.short	0x0000
        /*0072*/ 	.short	0x0000
        /*0074*/ 	.byte	0x00, 0xf5, 0x21, 0x00


	//----- nvinfo : EIATTR_SPARSE_MMA_MASK
	.align		4
.L_130:
        /*0078*/ 	.byte	0x03, 0x50
        /*007a*/ 	.short	0x0000


	//----- nvinfo : EIATTR_MAXREG_COUNT
	.align		4
        /*007c*/ 	.byte	0x03, 0x1b
        /*007e*/ 	.short	0x00ff


	//----- nvinfo : EIATTR_MERCURY_ISA_VERSION
	.align		4
        /*0080*/ 	.byte	0x03, 0x5f
        /*0082*/ 	.short	0x0101


	//----- nvinfo : EIATTR_VRC_CTA_INIT_COUNT
	.align		4
        /*0084*/ 	.byte	0x02, 0x4a
	.zero		1
	.zero		1


	//----- nvinfo : EIATTR_EXIT_INSTR_OFFSETS
	.align		4
        /*0088*/ 	.byte	0x04, 0x1c
        /*008a*/ 	.short	(.L_132 - .L_131)


	//   ....[0]....
.L_131:
        /*008c*/ 	.word	0x00000070


	//   ....[1]....
        /*0090*/ 	.word	0x000025c0


	//----- nvinfo : EIATTR_CRS_STACK_SIZE
	.align		4
.L_132:
        /*0094*/ 	.byte	0x04, 0x1e
        /*0096*/ 	.short	(.L_134 - .L_133)
.L_133:
        /*0098*/ 	.word	0x00000000


	//----- nvinfo : EIATTR_CBANK_PARAM_SIZE
	.align		4
.L_134:
        /*009c*/ 	.byte	0x03, 0x19
        /*009e*/ 	.short	0x0038


	//----- nvinfo : EIATTR_PARAM_CBANK
	.align		4
        /*00a0*/ 	.byte	0x04, 0x0a
        /*00a2*/ 	.short	(.L_136 - .L_135)
	.align		4
.L_135:
        /*00a4*/ 	.word	index@(.nv.constant0._Z22construct_tours_kernelPfS_S_PiS_PbP17curandStateXORWOW)
        /*00a8*/ 	.short	0x0380
        /*00aa*/ 	.short	0x0038


	//----- nvinfo : EIATTR_SW_WAR
	.align		4
.L_136:
        /*00ac*/ 	.byte	0x04, 0x36
        /*00ae*/ 	.short	(.L_138 - .L_137)
.L_137:
        /*00b0*/ 	.word	0x00000008
.L_138:


//--------------------- .nv.info._Z19setup_curand_kernelP17curandStateXORWOWm --------------------------
	.section	.nv.info._Z19setup_curand_kernelP17curandStateXORWOWm,"",@"SHT_CUDA_INFO"
	.sectionflags	@""
	.align	4


	//----- nvinfo : EIATTR_CUDA_API_VERSION
	.align		4
        /*0000*/ 	.byte	0x04, 0x37
        /*0002*/ 	.short	(.L_140 - .L_139)
.L_139:
        /*0004*/ 	.word	0x00000082


	//----- nvinfo : EIATTR_KPARAM_INFO
	.align		4
.L_140:
        /*0008*/ 	.byte	0x04, 0x17
        /*000a*/ 	.short	(.L_142 - .L_141)
.L_141:
        /*000c*/ 	.word	0x00000000
        /*0010*/ 	.short	0x0001
        /*0012*/ 	.short	0x0008
        /*0014*/ 	.byte	0x00, 0xf0, 0x21, 0x00


	//----- nvinfo : EIATTR_KPARAM_INFO
	.align		4
.L_142:
        /*0018*/ 	.byte	0x04, 0x17
        /*001a*/ 	.short	(.L_144 - .L_143)
.L_143:
        /*001c*/ 	.word	0x00000000
        /*0020*/ 	.short	0x0000
        /*0022*/ 	.short	0x0000
        /*0024*/ 	.byte	0x00, 0xf5, 0x21, 0x00


	//----- nvinfo : EIATTR_SPARSE_MMA_MASK
	.align		4
.L_144:
        /*0028*/ 	.byte	0x03, 0x50
        /*002a*/ 	.short	0x0000


	//----- nvinfo : EIATTR_MAXREG_COUNT
	.align		4
        /*002c*/ 	.byte	0x03, 0x1b
        /*002e*/ 	.short	0x00ff


	//----- nvinfo : EIATTR_MERCURY_ISA_VERSION
	.align		4
        /*0030*/ 	.byte	0x03, 0x5f
        /*0032*/ 	.short	0x0101


	//----- nvinfo : EIATTR_VRC_CTA_INIT_COUNT
	.align		4
        /*0034*/ 	.byte	0x02, 0x4a
	.zero		1
	.zero		1


	//----- nvinfo : EIATTR_EXIT_INSTR_OFFSETS
	.align		4
        /*0038*/ 	.byte	0x04, 0x1c
        /*003a*/ 	.short	(.L_146 - .L_145)


	//   ....[0]....
.L_145:
        /*003c*/ 	.word	0x00000070


	//   ....[1]....
        /*0040*/ 	.word	0x00000f00


	//----- nvinfo : EIATTR_CRS_STACK_SIZE
	.align		4
.L_146:
        /*0044*/ 	.byte	0x04, 0x1e
        /*0046*/ 	.short	(.L_148 - .L_147)
.L_147:
        /*0048*/ 	.word	0x00000000


	//----- nvinfo : EIATTR_CBANK_PARAM_SIZE
	.align		4
.L_148:
        /*004c*/ 	.byte	0x03, 0x19
        /*004e*/ 	.short	0x0010


	//----- nvinfo : EIATTR_PARAM_CBANK
	.align		4
        /*0050*/ 	.byte	0x04, 0x0a
        /*0052*/ 	.short	(.L_150 - .L_149)
	.align		4
.L_149:
        /*0054*/ 	.word	index@(.nv.constant0._Z19setup_curand_kernelP17curandStateXORWOWm)
        /*0058*/ 	.short	0x0380
        /*005a*/ 	.short	0x0010


	//----- nvinfo : EIATTR_SW_WAR
	.align		4
.L_150:
        /*005c*/ 	.byte	0x04, 0x36
        /*005e*/ 	.short	(.L_152 - .L_151)
.L_151:
        /*0060*/ 	.word	0x00000008
.L_152:


//--------------------- .nv.callgraph             --------------------------
	.section	.nv.callgraph,"",@"SHT_CUDA_CALLGRAPH"
	.align	4
	.sectionentsize	8
	.align		4
        /*0000*/ 	.word	0x00000000
	.align		4
        /*0004*/ 	.word	0xffffffff
	.align		4
        /*0008*/ 	.word	0x00000000
	.align		4
        /*000c*/ 	.word	0xfffffffe
	.align		4
        /*0010*/ 	.word	0x00000000
	.align		4
        /*0014*/ 	.word	0xfffffffd
	.align		4
        /*0018*/ 	.word	0x00000000
	.align		4
        /*001c*/ 	.word	0xfffffffc


//--------------------- .nv.constant4             --------------------------
	.section	.nv.constant4,"a",@progbits
	.align	8
	.align		8
.nv.constant4:
        /*0000*/ 	.dword	precalc_xorwow_matrix
	.align		8
        /*0008*/ 	.dword	precalc_xorwow_offset_matrix
	.align		8
        /*0010*/ 	.dword	mrg32k3aM1
	.align		8
        /*0018*/ 	.dword	mrg32k3aM2
	.align		8
        /*0020*/ 	.dword	mrg32k3aM1SubSeq
	.align		8
        /*0028*/ 	.dword	mrg32k3aM2SubSeq
	.align		8
        /*0030*/ 	.dword	mrg32k3aM1Seq
	.align		8
        /*0038*/ 	.dword	mrg32k3aM2Seq


//--------------------- .nv.constant3             --------------------------
	.section	.nv.constant3,"a",@progbits
	.align	8
.nv.constant3:
	.type		__cr_lgamma_table,@object
	.size		__cr_lgamma_table,(d_c_num_cities - __cr_lgamma_table)
__cr_lgamma_table:
        /*0000*/ 	.byte	0x00, 0x00, 0x00, 0x00, 0x00, 0x00, 0x00, 0x00, 0x00, 0x00, 0x00, 0x00, 0x00, 0x00, 0x00, 0x00
        /*0010*/ 	.byte	0xef, 0x39, 0xfa, 0xfe, 0x42, 0x2e, 0xe6, 0x3f, 0x02, 0x20, 0x2a, 0xfa, 0x0b, 0xab, 0xfc, 0x3f
        /*0020*/ 	.byte	0xf9, 0x2c, 0x92, 0x7c, 0xa7, 0x6c, 0x09, 0x40, 0xc9, 0x79, 0x44, 0x3c, 0x64, 0x26, 0x13, 0x40
        /*0030*/ 	.byte	0xca, 0x01, 0xcf, 0x3a, 0x27, 0x51, 0x1a, 0x40, 0x30, 0xcc, 0x2d, 0xf3, 0xe1, 0x0c, 0x21, 0x40
        /*0040*/ 	.byte	0x0d, 0xb7, 0xfc, 0x82, 0x8e, 0x35, 0x25, 0x40
	.type		d_c_num_cities,@object
	.size		d_c_num_cities,(d_c_num_ants - d_c_num_cities)
d_c_num_cities:
	.zero		4
	.type		d_c_num_ants,@object
	.size		d_c_num_ants,(d_c_alpha - d_c_num_ants)
d_c_num_ants:
	.zero		4
	.type		d_c_alpha,@object
	.size		d_c_alpha,(d_c_beta - d_c_alpha)
d_c_alpha:
	.zero		4
	.type		d_c_beta,@object
	.size		d_c_beta,(d_c_evaporation_rate - d_c_beta)
d_c_beta:
	.zero		4
	.type		d_c_evaporation_rate,@object
	.size		d_c_evaporation_rate,(d_c_Q - d_c_evaporation_rate)
d_c_evaporation_rate:
	.zero		4
	.type		d_c_Q,@object
	.size		d_c_Q,(.L_14 - d_c_Q)
d_c_Q:
	.zero		4
.L_14:


//--------------------- .text._Z14deposit_kernelPfPKiPKfS1_ --------------------------
	.section	.text._Z14deposit_kernelPfPKiPKfS1_,"ax",@progbits
	.align	128
        .global         _Z14deposit_kernelPfPKiPKfS1_
        .type           _Z14deposit_kernelPfPKiPKfS1_,@function
        .size           _Z14deposit_kernelPfPKiPKfS1_,(.L_x_59 - _Z14deposit_kernelPfPKiPKfS1_)
        .other          _Z14deposit_kernelPfPKiPKfS1_,@"STO_CUDA_ENTRY STV_DEFAULT"
_Z14deposit_kernelPfPKiPKfS1_:
.text._Z14deposit_kernelPfPKiPKfS1_:
[----:B------:R-:W-:Y:S01]  /*0000*/  LDC R1, c[0x0][0x37c] ;  /* 0x0000df00ff017b82 */ /* 0x000fe20000000800 */
[----:B------:R-:W0:Y:S07]  /*0010*/  S2R R2, SR_TID.X ;  /* 0x0000000000027919 */ /* 0x000e2e0000002100 */
[----:B------:R-:W0:Y:S08]  /*0020*/  S2UR UR4, SR_CTAID.X ;  /* 0x00000000000479c3 */ /* 0x000e300000002500 */
[----:B------:R-:W0:Y:S08]  /*0030*/  LDC R3, c[0x0][0x360] ;  /* 0x0000d800ff037b82 */ /* 0x000e300000000800 */
[----:B------:R-:W1:Y:S01]  /*0040*/  LDC R0, c[0x3][0x48] ;  /* 0x00c01200ff007b82 */ /* 0x000e620000000800 */
[----:B0-----:R-:W-:-:S05]  /*0050*/  IMAD R3, R3, UR4, R2 ;  /* 0x0000000403037c24 */ /* 0x001fca000f8e0202 */
[----:B-1----:R-:W-:-:S13]  /*0060*/  ISETP.GE.AND P0, PT, R3, R0, PT ;  /* 0x000000000300720c */ /* 0x002fda0003f06270 */
[----:B------:R-:W-:Y:S05]  /*0070*/  @P0 EXIT ;  /* 0x000000000000094d */ /* 0x000fea0003800000 */
[----:B------:R-:W0:Y:S01]  /*0080*/  LDC.64 R4, c[0x0][0x398] ;  /* 0x0000e600ff047b82 */ /* 0x000e220000000a00 */
[----:B------:R-:W0:Y:S01]  /*0090*/  LDCU.64 UR4, c[0x0][0x358] ;  /* 0x00006b00ff0477ac */ /* 0x000e220008000a00 */
[----:B------:R-:W-:Y:S01]  /*00a0*/  IABS R11, R0 ;  /* 0x00000000000b7213 */ /* 0x000fe20000000000 */
[----:B------:R-:W-:Y:S01]  /*00b0*/  VIADD R2, R3, 0x1 ;  /* 0x0000000103027836 */ /* 0x000fe20000000000 */
[----:B------:R-:W1:Y:S01]  /*00c0*/  LDCU UR6, c[0x3][0x5c] ;  /* 0x00c00b80ff0677ac */ /* 0x000e620008000800 */
[----:B0-----:R0:W2:Y:S01]  /*00d0*/  LDG.E R9, desc[UR4][R4.64] ;  /* 0x0000000404097981 */ /* 0x0010a2000c1e1900 */
[----:B------:R-:W3:Y:S02]  /*00e0*/  I2F.RP R8, R11 ;  /* 0x0000000b00087306 */ /* 0x000ee40000209400 */
[----:B0-----:R-:W0:Y:S06]  /*00f0*/  LDC.64 R4, c[0x0][0x390] ;  /* 0x0000e400ff047b82 */ /* 0x001e2c0000000a00 */
[----:B---3--:R-:W3:Y:S02]  /*0100*/  MUFU.RCP R8, R8 ;  /* 0x0000000800087308 */ /* 0x008ee40000001000 */
[----:B---3--:R-:W-:Y:S01]  /*0110*/  VIADD R6, R8, 0xffffffe ;  /* 0x0ffffffe08067836 */ /* 0x008fe20000000000 */
[----:B------:R-:W-:Y:S01]  /*0120*/  IABS R8, R2 ;  /* 0x0000000200087213 */ /* 0x000fe20000000000 */
[----:B0-----:R-:W3:Y:S04]  /*0130*/  LDG.E R4, desc[UR4][R4.64] ;  /* 0x0000000404047981 */ /* 0x001ee8000c1e1900 */
[----:B------:R0:W4:Y:S02]  /*0140*/  F2I.FTZ.U32.TRUNC.NTZ R7, R6 ;  /* 0x0000000600077305 */ /* 0x000124000021f000 */
[----:B0-----:R-:W-:-:S02]  /*0150*/  IMAD.MOV.U32 R6, RZ, RZ, RZ ;  /* 0x000000ffff067224 */ /* 0x001fc400078e00ff */
[----:B----4-:R-:W-:-:S04]  /*0160*/  IMAD.MOV R10, RZ, RZ, -R7 ;  /* 0x000000ffff0a7224 */ /* 0x010fc800078e0a07 */
[----:B------:R-:W-:-:S04]  /*0170*/  IMAD R13, R10, R11, RZ ;  /* 0x0000000b0a0d7224 */ /* 0x000fc800078e02ff */
[----:B------:R-:W-:-:S06]  /*0180*/  IMAD.HI.U32 R7, R7, R13, R6 ;  /* 0x0000000d07077227 */ /* 0x000fcc00078e0006 */
[----:B------:R-:W-:-:S04]  /*0190*/  IMAD.HI.U32 R7, R7, R8, RZ ;  /* 0x0000000807077227 */ /* 0x000fc800078e00ff */
[----:B------:R-:W-:-:S04]  /*01a0*/  IMAD.MOV R7, RZ, RZ, -R7 ;  /* 0x000000ffff077224 */ /* 0x000fc800078e0a07 */
[C---:B------:R-:W-:Y:S02]  /*01b0*/  IMAD R8, R11.reuse, R7, R8 ;  /* 0x000000070b087224 */ /* 0x040fe400078e0208 */
[----:B------:R-:W0:Y:S03]  /*01c0*/  LDC.64 R6, c[0x0][0x388] ;  /* 0x0000e200ff067b82 */ /* 0x000e260000000a00 */
[----:B------:R-:W-:Y:S02]  /*01d0*/  ISETP.GT.U32.AND P0, PT, R11, R8, PT ;  /* 0x000000080b00720c */ /* 0x000fe40003f04070 */
[----:B------:R-:W-:-:S11]  /*01e0*/  ISETP.GE.AND P2, PT, R2, RZ, PT ;  /* 0x000000ff0200720c */ /* 0x000fd60003f46270 */
[----:B------:R-:W-:-:S05]  /*01f0*/  @!P0 IMAD.IADD R8, R8, 0x1, -R11 ;  /* 0x0000000108088824 */ /* 0x000fca00078e0a0b */
[----:B------:R-:W-:Y:S02]  /*0200*/  ISETP.GT.U32.AND P1, PT, R11, R8, PT ;  /* 0x000000080b00720c */ /* 0x000fe40003f24070 */
[----:B------:R-:W-:-:S11]  /*0210*/  ISETP.NE.AND P0, PT, R0, RZ, PT ;  /* 0x000000ff0000720c */ /* 0x000fd60003f05270 */
[----:B------:R-:W-:-:S04]  /*0220*/  @!P1 IMAD.IADD R8, R8, 0x1, -R11 ;  /* 0x0000000108089824 */ /* 0x000fc800078e0a0b */
[----:B------:R-:W-:Y:S01]  /*0230*/  @!P2 IMAD.MOV R8, RZ, RZ, -R8 ;  /* 0x000000ffff08a224 */ /* 0x000fe200078e0a08 */
[-C--:B------:R-:W-:Y:S01]  /*0240*/  @!P0 LOP3.LUT R8, RZ, R0.reuse, RZ, 0x33, !PT ;  /* 0x00000000ff088212 */ /* 0x080fe200078e33ff */
[----:B--2---:R-:W-:-:S04]  /*0250*/  IMAD R9, R9, R0, RZ ;  /* 0x0000000009097224 */ /* 0x004fc800078e02ff */
[----:B0-----:R-:W-:-:S04]  /*0260*/  IMAD.WIDE R6, R9, 0x4, R6 ;  /* 0x0000000409067825 */ /* 0x001fc800078e0206 */
[----:B------:R-:W-:-:S04]  /*0270*/  IMAD.WIDE R2, R3, 0x4, R6 ;  /* 0x0000000403027825 */ /* 0x000fc800078e0206 */
[----:B------:R-:W-:Y:S02]  /*0280*/  IMAD.WIDE R6, R8, 0x4, R6 ;  /* 0x0000000408067825 */ /* 0x000fe400078e0206 */
[----:B------:R0:W5:Y:S04]  /*0290*/  LDG.E R2, desc[UR4][R2.64] ;  /* 0x0000000402027981 */ /* 0x000168000c1e1900 */
[----:B------:R0:W5:Y:S01]  /*02a0*/  LDG.E R5, desc[UR4][R6.64] ;  /* 0x0000000406057981 */ /* 0x000162000c1e1900 */
[----:B---3--:R-:W-:-:S04]  /*02b0*/  FSETP.GEU.AND P0, PT, R4, 1.00000001335143196e-10, PT ;  /* 0x2edbe6ff0400780b */ /* 0x008fc80003f0e000 */
[----:B------:R-:W-:-:S04]  /*02c0*/  FSEL R8, R4, 1, P0 ;  /* 0x3f80000004087808 */ /* 0x000fc80000000000 */
[----:B------:R-:W2:Y:S01]  /*02d0*/  MUFU.RCP R9, R8 ;  /* 0x0000000800097308 */ /* 0x000ea20000001000 */
[----:B-1----:R-:W-:-:S07]  /*02e0*/  IMAD.U32 R11, RZ, RZ, UR6 ;  /* 0x00000006ff0b7e24 */ /* 0x002fce000f8e00ff */
[----:B------:R-:W1:Y:S01]  /*02f0*/  FCHK P0, R11, R8 ;  /* 0x000000080b007302 */ /* 0x000e620000000000 */
[----:B--2---:R-:W-:-:S04]  /*0300*/  FFMA R0, -R8, R9, 1 ;  /* 0x3f80000008007423 */ /* 0x004fc80000000109 */
[----:B------:R-:W-:-:S04]  /*0310*/  FFMA R0, R9, R0, R9 ;  /* 0x0000000009007223 */ /* 0x000fc80000000009 */
[----:B------:R-:W-:-:S04]  /*0320*/  FFMA R9, R0, UR6, RZ ;  /* 0x0000000600097c23 */ /* 0x000fc800080000ff */
[----:B------:R-:W-:-:S04]  /*0330*/  FFMA R4, -R8, R9, UR6 ;  /* 0x0000000608047e23 */ /* 0x000fc80008000109 */
[----:B------:R-:W-:Y:S01]  /*0340*/  FFMA R9, R0, R4, R9 ;  /* 0x0000000400097223 */ /* 0x000fe20000000009 */
[----:B01----:R-:W-:Y:S06]  /*0350*/  @!P0 BRA `(.L_x_0) ;  /* 0x00000000000c8947 */ /* 0x003fec0003800000 */
[----:B------:R-:W-:-:S07]  /*0360*/  MOV R4, 0x380 ;  /* 0x0000038000047802 */ /* 0x000fce0000000f00 */
[----:B-----5:R-:W-:Y:S05]  /*0370*/  CALL.REL.NOINC `($__internal_0_$__cuda_sm3x_div_rn_noftz_f32_slowpath) ;  /* 0x0000000000287944 */ /* 0x020fea0003c00000 */
[----:B------:R-:W-:-:S07]  /*0380*/  IMAD.MOV.U32 R9, RZ, RZ, R0 ;  /* 0x000000ffff097224 */ /* 0x000fce00078e0000 */
.L_x_0:
[----:B------:R-:W0:Y:S01]  /*0390*/  LDC.64 R6, c[0x0][0x380] ;  /* 0x0000e000ff067b82 */ /* 0x000e220000000a00 */
[----:B------:R-:W1:Y:S02]  /*03a0*/  LDCU UR6, c[0x3][0x48] ;  /* 0x00c00900ff0677ac */ /* 0x000e640008000800 */
[----:B-1---5:R-:W-:Y:S02]  /*03b0*/  IMAD R3, R2, UR6, R5 ;  /* 0x0000000602037c24 */ /* 0x022fe4000f8e0205 */
[----:B------:R-:W-:Y:S02]  /*03c0*/  IMAD R5, R5, UR6, R2 ;  /* 0x0000000605057c24 */ /* 0x000fe4000f8e0202 */
[----:B0-----:R-:W-:-:S04]  /*03d0*/  IMAD.WIDE R2, R3, 0x4, R6 ;  /* 0x0000000403027825 */ /* 0x001fc800078e0206 */
[----:B------:R-:W-:Y:S01]  /*03e0*/  IMAD.WIDE R4, R5, 0x4, R6 ;  /* 0x0000000405047825 */ /* 0x000fe200078e0206 */
[----:B------:R-:W-:Y:S04]  /*03f0*/  REDG.E.ADD.F32.FTZ.RN.STRONG.GPU desc[UR4][R2.64], R9 ;  /* 0x00000009020079a6 */ /* 0x000fe8000c12f304 */
[----:B------:R-:W-:Y:S01]  /*0400*/  REDG.E.ADD.F32.FTZ.RN.STRONG.GPU desc[UR4][R4.64], R9 ;  /* 0x00000009040079a6 */ /* 0x000fe2000c12f304 */
[----:B------:R-:W-:Y:S05]  /*0410*/  EXIT ;  /* 0x000000000000794d */ /* 0x000fea0003800000 */
        .weak           $__internal_0_$__cuda_sm3x_div_rn_noftz_f32_slowpath
        .type           $__internal_0_$__cuda_sm3x_div_rn_noftz_f32_slowpath,@function
        .size           $__internal_0_$__cuda_sm3x_div_rn_noftz_f32_slowpath,(.L_x_59 - $__internal_0_$__cuda_sm3x_div_rn_noftz_f32_slowpath)
$__internal_0_$__cuda_sm3x_div_rn_noftz_f32_slowpath:
[----:B------:R-:W0:Y:S01]  /*0420*/  LDC R3, c[0x3][0x5c] ;  /* 0x00c01700ff037b82 */ /* 0x000e220000000800 */
[----:B------:R-:W-:-:S04]  /*0430*/  SHF.R.U32.HI R0, RZ, 0x17, R8 ;  /* 0x00000017ff007819 */ /* 0x000fc80000011608 */
[----:B------:R-:W-:-:S03]  /*0440*/  LOP3.LUT R7, R0, 0xff, RZ, 0xc0, !PT ;  /* 0x000000ff00077812 */ /* 0x000fc600078ec0ff */
[----:B------:R-:W1:Y:S02]  /*0450*/  LDC R9, c[0x3][0x5c] ;  /* 0x00c01700ff097b82 */ /* 0x000e640000000800 */
[----:B------:R-:W-:-:S05]  /*0460*/  VIADD R12, R7, 0xffffffff ;  /* 0xffffffff070c7836 */ /* 0x000fca0000000000 */
[----:B------:R-:W-:Y:S02]  /*0470*/  ISETP.GT.U32.AND P0, PT, R12, 0xfd, PT ;  /* 0x000000fd0c00780c */ /* 0x000fe40003f04070 */
[----:B0-----:R-:W-:-:S04]  /*0480*/  SHF.R.U32.HI R0, RZ, 0x17, R3 ;  /* 0x00000017ff007819 */ /* 0x001fc80000011603 */
[----:B------:R-:W-:-:S05]  /*0490*/  LOP3.LUT R6, R0, 0xff, RZ, 0xc0, !PT ;  /* 0x000000ff00067812 */ /* 0x000fca00078ec0ff */
[----:B------:R-:W-:-:S05]  /*04a0*/  VIADD R11, R6, 0xffffffff ;  /* 0xffffffff060b7836 */ /* 0x000fca0000000000 */
[----:B------:R-:W-:-:S13]  /*04b0*/  ISETP.GT.U32.OR P0, PT, R11, 0xfd, P0 ;  /* 0x000000fd0b00780c */ /* 0x000fda0000704470 */
[----:B------:R-:W-:Y:S01]  /*04c0*/  @!P0 IMAD.MOV.U32 R10, RZ, RZ, RZ ;  /* 0x000000ffff0a8224 */ /* 0x000fe200078e00ff */
[----:B-1----:R-:W-:Y:S06]  /*04d0*/  @!P0 BRA `(.L_x_1) ;  /* 0x0000000000608947 */ /* 0x002fec0003800000 */
[----:B------:R-:W-:Y:S01]  /*04e0*/  FSETP.GTU.FTZ.AND P0, PT, |R3|, +INF , PT ;  /* 0x7f8000000300780b */ /* 0x000fe20003f1c200 */
[----:B------:R-:W-:Y:S01]  /*04f0*/  IMAD.MOV.U32 R0, RZ, RZ, R8 ;  /* 0x000000ffff007224 */ /* 0x000fe200078e0008 */
[----:B------:R-:W-:-:S04]  /*0500*/  FSETP.GTU.FTZ.AND P1, PT, |R8|, +INF , PT ;  /* 0x7f8000000800780b */ /* 0x000fc80003f3c200 */
[----:B------:R-:W-:-:S13]  /*0510*/  PLOP3.LUT P0, PT, P0, P1, PT, 0xf8, 0x8f ;  /* 0x00000000008f781c */ /* 0x000fda0000703f70 */
[----:B------:R-:W-:Y:S05]  /*0520*/  @P0 BRA `(.L_x_2) ;  /* 0x0000000400440947 */ /* 0x000fea0003800000 */
[----:B------:R-:W-:-:S13]  /*0530*/  LOP3.LUT P0, RZ, R8, 0x7fffffff, R9, 0xc8, !PT ;  /* 0x7fffffff08ff7812 */ /* 0x000fda000780c809 */
[----:B------:R-:W-:Y:S05]  /*0540*/  @!P0 BRA `(.L_x_3) ;  /* 0x0000000400348947 */ /* 0x000fea0003800000 */
[C---:B------:R-:W-:Y:S02]  /*0550*/  FSETP.NEU.FTZ.AND P2, PT, |R3|.reuse, +INF , PT ;  /* 0x7f8000000300780b */ /* 0x040fe40003f5d200 */
[----:B------:R-:W-:Y:S02]  /*0560*/  FSETP.NEU.FTZ.AND P1, PT, |R0|, +INF , PT ;  /* 0x7f8000000000780b */ /* 0x000fe40003f3d200 */
[----:B------:R-:W-:-:S11]  /*0570*/  FSETP.NEU.FTZ.AND P0, PT, |R3|, +INF , PT ;  /* 0x7f8000000300780b */ /* 0x000fd60003f1d200 */
[----:B------:R-:W-:Y:S05]  /*0580*/  @!P1 BRA !P2, `(.L_x_3) ;  /* 0x0000000400249947 */ /* 0x000fea0005000000 */
[----:B------:R-:W-:-:S04]  /*0590*/  LOP3.LUT P2, RZ, R9, 0x7fffffff, RZ, 0xc0, !PT ;  /* 0x7fffffff09ff7812 */ /* 0x000fc8000784c0ff */
[----:B------:R-:W-:-:S13]  /*05a0*/  PLOP3.LUT P1, PT, P1, P2, PT, 0x2f, 0xf2 ;  /* 0x0000000000f2781c */ /* 0x000fda0000f24577 */
[----:B------:R-:W-:Y:S05]  /*05b0*/  @P1 BRA `(.L_x_4) ;  /* 0x0000000400101947 */ /* 0x000fea0003800000 */
[----:B------:R-:W-:-:S04]  /*05c0*/  LOP3.LUT P1, RZ, R8, 0x7fffffff, RZ, 0xc0, !PT ;  /* 0x7fffffff08ff7812 */ /* 0x000fc8000782c0ff */
[----:B------:R-:W-:-:S13]  /*05d0*/  PLOP3.LUT P0, PT, P0, P1, PT, 0x2f, 0xf2 ;  /* 0x0000000000f2781c */ /* 0x000fda0000702577 */
[----:B------:R-:W-:Y:S05]  /*05e0*/  @P0 BRA `(.L_x_5) ;  /* 0x0000000000f80947 */ /* 0x000fea0003800000 */
[----:B------:R-:W-:Y:S02]  /*05f0*/  ISETP.GE.AND P0, PT, R11, RZ, PT ;  /* 0x000000ff0b00720c */ /* 0x000fe40003f06270 */
[----:B------:R-:W-:-:S11]  /*0600*/  ISETP.GE.AND P1, PT, R12, RZ, PT ;  /* 0x000000ff0c00720c */ /* 0x000fd60003f26270 */
[----:B------:R-:W-:Y:S01]  /*0610*/  @P0 MOV R10, RZ ;  /* 0x000000ff000a0202 */ /* 0x000fe20000000f00 */
[----:B------:R-:W-:Y:S02]  /*0620*/  @!P0 IMAD.MOV.U32 R10, RZ, RZ, -0x40 ;  /* 0xffffffc0ff0a8424 */ /* 0x000fe400078e00ff */
[----:B------:R-:W-:Y:S01]  /*0630*/  @!P0 FFMA R9, R3, 1.84467440737095516160e+19, RZ ;  /* 0x5f80000003098823 */ /* 0x000fe200000000ff */
[----:B------:R-:W-:Y:S01]  /*0640*/  @!P1 FFMA R8, R0, 1.84467440737095516160e+19, RZ ;  /* 0x5f80000000089823 */ /* 0x000fe200000000ff */
[----:B------:R-:W-:-:S07]  /*0650*/  @!P1 VIADD R10, R10, 0x40 ;  /* 0x000000400a0a9836 */ /* 0x000fce0000000000 */
.L_x_1:
[----:B------:R-:W-:Y:S01]  /*0660*/  LEA R3, R7, 0xc0800000, 0x17 ;  /* 0xc080000007037811 */ /* 0x000fe200078eb8ff */
[----:B------:R-:W-:-:S04]  /*0670*/  VIADD R6, R6, 0xffffff81 ;  /* 0xffffff8106067836 */ /* 0x000fc80000000000 */
[----:B------:R-:W-:Y:S01]  /*0680*/  IMAD.IADD R3, R8, 0x1, -R3 ;  /* 0x0000000108037824 */ /* 0x000fe200078e0a03 */
[C---:B------:R-:W-:Y:S01]  /*0690*/  IADD3 R7, PT, PT, R6.reuse, 0x7f, -R7 ;  /* 0x0000007f06077810 */ /* 0x040fe20007ffe807 */
[----:B------:R-:W-:Y:S02]  /*06a0*/  IMAD R0, R6, -0x800000, R9 ;  /* 0xff80000006007824 */ /* 0x000fe400078e0209 */
[----:B------:R-:W0:Y:S01]  /*06b0*/  MUFU.RCP R8, R3 ;  /* 0x0000000300087308 */ /* 0x000e220000001000 */
[----:B------:R-:W-:Y:S01]  /*06c0*/  FADD.FTZ R11, -R3, -RZ ;  /* 0x800000ff030b7221 */ /* 0x000fe20000010100 */
[----:B------:R-:W-:-:S03]  /*06d0*/  IMAD.IADD R7, R7, 0x1, R10 ;  /* 0x0000000107077824 */ /* 0x000fc600078e020a */
[----:B0-----:R-:W-:-:S04]  /*06e0*/  FFMA R13, R8, R11, 1 ;  /* 0x3f800000080d7423 */ /* 0x001fc8000000000b */
[----:B------:R-:W-:-:S04]  /*06f0*/  FFMA R13, R8, R13, R8 ;  /* 0x0000000d080d7223 */ /* 0x000fc80000000008 */
[----:B------:R-:W-:-:S04]  /*0700*/  FFMA R8, R0, R13, RZ ;  /* 0x0000000d00087223 */ /* 0x000fc800000000ff */
[----:B------:R-:W-:-:S04]  /*0710*/  FFMA R9, R11, R8, R0 ;  /* 0x000000080b097223 */ /* 0x000fc80000000000 */
[----:B------:R-:W-:-:S04]  /*0720*/  FFMA R8, R13, R9, R8 ;  /* 0x000000090d087223 */ /* 0x000fc80000000008 */
[----:B------:R-:W-:-:S04]  /*0730*/  FFMA R11, R11, R8, R0 ;  /* 0x000000080b0b7223 */ /* 0x000fc80000000000 */
[----:B------:R-:W-:-:S05]  /*0740*/  FFMA R0, R13, R11, R8 ;  /* 0x0000000b0d007223 */ /* 0x000fca0000000008 */
[----:B------:R-:W-:-:S04]  /*0750*/  SHF.R.U32.HI R3, RZ, 0x17, R0 ;  /* 0x00000017ff037819 */ /* 0x000fc80000011600 */
[----:B------:R-:W-:-:S05]  /*0760*/  LOP3.LUT R3, R3, 0xff, RZ, 0xc0, !PT ;  /* 0x000000ff03037812 */ /* 0x000fca00078ec0ff */
[----:B------:R-:W-:-:S04]  /*0770*/  IMAD.IADD R9, R3, 0x1, R7 ;  /* 0x0000000103097824 */ /* 0x000fc800078e0207 */
[----:B------:R-:W-:-:S05]  /*0780*/  VIADD R3, R9, 0xffffffff ;  /* 0xffffffff09037836 */ /* 0x000fca0000000000 */
[----:B------:R-:W-:-:S13]  /*0790*/  ISETP.GE.U32.AND P0, PT, R3, 0xfe, PT ;  /* 0x000000fe0300780c */ /* 0x000fda0003f06070 */
[----:B------:R-:W-:Y:S05]  /*07a0*/  @!P0 BRA `(.L_x_6) ;  /* 0x0000000000808947 */ /* 0x000fea0003800000 */
[----:B------:R-:W-:-:S13]  /*07b0*/  ISETP.GT.AND P0, PT, R9, 0xfe, PT ;  /* 0x000000fe0900780c */ /* 0x000fda0003f04270 */
[----:B------:R-:W-:Y:S05]  /*07c0*/  @P0 BRA `(.L_x_7) ;  /* 0x00000000006c0947 */ /* 0x000fea0003800000 */
[----:B------:R-:W-:-:S13]  /*07d0*/  ISETP.GE.AND P0, PT, R9, 0x1, PT ;  /* 0x000000010900780c */ /* 0x000fda0003f06270 */
[----:B------:R-:W-:Y:S05]  /*07e0*/  @P0 BRA `(.L_x_8) ;  /* 0x0000000000980947 */ /* 0x000fea0003800000 */
[----:B------:R-:W-:Y:S02]  /*07f0*/  ISETP.GE.AND P0, PT, R9, -0x18, PT ;  /* 0xffffffe80900780c */ /* 0x000fe40003f06270 */
[----:B------:R-:W-:-:S11]  /*0800*/  LOP3.LUT R0, R0, 0x80000000, RZ, 0xc0, !PT ;  /* 0x8000000000007812 */ /* 0x000fd600078ec0ff */
[----:B------:R-:W-:Y:S05]  /*0810*/  @!P0 BRA `(.L_x_8) ;  /* 0x00000000008c8947 */ /* 0x000fea0003800000 */
[CCC-:B------:R-:W-:Y:S01]  /*0820*/  FFMA.RZ R3, R13.reuse, R11.reuse, R8.reuse ;  /* 0x0000000b0d037223 */ /* 0x1c0fe2000000c008 */
[-CC-:B------:R-:W-:Y:S01]  /*0830*/  FFMA.RM R6, R13, R11.reuse, R8.reuse ;  /* 0x0000000b0d067223 */ /* 0x180fe20000004008 */
[C---:B------:R-:W-:Y:S02]  /*0840*/  ISETP.NE.AND P2, PT, R9.reuse, RZ, PT ;  /* 0x000000ff0900720c */ /* 0x040fe40003f45270 */
[----:B------:R-:W-:Y:S02]  /*0850*/  ISETP.NE.AND P1, PT, R9, RZ, PT ;  /* 0x000000ff0900720c */ /* 0x000fe40003f25270 */
[----:B------:R-:W-:Y:S01]  /*0860*/  LOP3.LUT R7, R3, 0x7fffff, RZ, 0xc0, !PT ;  /* 0x007fffff03077812 */ /* 0x000fe200078ec0ff */
[----:B------:R-:W-:Y:S01]  /*0870*/  FFMA.RP R3, R13, R11, R8 ;  /* 0x0000000b0d037223 */ /* 0x000fe20000008008 */
[----:B------:R-:W-:Y:S01]  /*0880*/  IADD3 R8, PT, PT, R9, 0x20, RZ ;  /* 0x0000002009087810 */ /* 0x000fe20007ffe0ff */
[----:B------:R-:W-:Y:S01]  /*0890*/  IMAD.MOV R9, RZ, RZ, -R9 ;  /* 0x000000ffff097224 */ /* 0x000fe200078e0a09 */
[----:B------:R-:W-:-:S02]  /*08a0*/  LOP3.LUT R7, R7, 0x800000, RZ, 0xfc, !PT ;  /* 0x0080000007077812 */ /* 0x000fc400078efcff */
[----:B------:R-:W-:Y:S02]  /*08b0*/  FSETP.NEU.FTZ.AND P0, PT, R3, R6, PT ;  /* 0x000000060300720b */ /* 0x000fe40003f1d000 */
[----:B------:R-:W-:Y:S02]  /*08c0*/  SHF.L.U32 R8, R7, R8, RZ ;  /* 0x0000000807087219 */ /* 0x000fe400000006ff */
[----:B------:R-:W-:Y:S02]  /*08d0*/  SEL R6, R9, RZ, P2 ;  /* 0x000000ff09067207 */ /* 0x000fe40001000000 */
[----:B------:R-:W-:Y:S02]  /*08e0*/  ISETP.NE.AND P1, PT, R8, RZ, P1 ;  /* 0x000000ff0800720c */ /* 0x000fe40000f25270 */
[----:B------:R-:W-:Y:S02]  /*08f0*/  SHF.R.U32.HI R6, RZ, R6, R7 ;  /* 0x00000006ff067219 */ /* 0x000fe40000011607 */
[----:B------:R-:W-:-:S02]  /*0900*/  PLOP3.LUT P0, PT, P0, P1, PT, 0xf8, 0x8f ;  /* 0x00000000008f781c */ /* 0x000fc40000703f70 */
[----:B------:R-:W-:Y:S02]  /*0910*/  SHF.R.U32.HI R8, RZ, 0x1, R6 ;  /* 0x00000001ff087819 */ /* 0x000fe40000011606 */
[----:B------:R-:W-:-:S04]  /*0920*/  SEL R3, RZ, 0x1, !P0 ;  /* 0x00000001ff037807 */ /* 0x000fc80004000000 */
[----:B------:R-:W-:-:S04]  /*0930*/  LOP3.LUT R3, R3, 0x1, R8, 0xf8, !PT ;  /* 0x0000000103037812 */ /* 0x000fc800078ef808 */
[----:B------:R-:W-:-:S05]  /*0940*/  LOP3.LUT R3, R3, R6, RZ, 0xc0, !PT ;  /* 0x0000000603037212 */ /* 0x000fca00078ec0ff */
[----:B------:R-:W-:-:S05]  /*0950*/  IMAD.IADD R3, R8, 0x1, R3 ;  /* 0x0000000108037824 */ /* 0x000fca00078e0203 */
[----:B------:R-:W-:Y:S01]  /*0960*/  LOP3.LUT R0, R3, R0, RZ, 0xfc, !PT ;  /* 0x0000000003007212 */ /* 0x000fe200078efcff */
[----:B------:R-:W-:Y:S06]  /*0970*/  BRA `(.L_x_8) ;  /* 0x0000000000347947 */ /* 0x000fec0003800000 */
.L_x_7:
[----:B------:R-:W-:-:S04]  /*0980*/  LOP3.LUT R0, R0, 0x80000000, RZ, 0xc0, !PT ;  /* 0x8000000000007812 */ /* 0x000fc800078ec0ff */
[----:B------:R-:W-:Y:S01]  /*0990*/  LOP3.LUT R0, R0, 0x7f800000, RZ, 0xfc, !PT ;  /* 0x7f80000000007812 */ /* 0x000fe200078efcff */
[----:B------:R-:W-:Y:S06]  /*09a0*/  BRA `(.L_x_8) ;  /* 0x0000000000287947 */ /* 0x000fec0003800000 */
.L_x_6:
[----:B------:R-:W-:Y:S01]  /*09b0*/  IMAD R0, R7, 0x800000, R0 ;  /* 0x0080000007007824 */ /* 0x000fe200078e0200 */
[----:B------:R-:W-:Y:S06]  /*09c0*/  BRA `(.L_x_8) ;  /* 0x0000000000207947 */ /* 0x000fec0003800000 */
.L_x_5:
[----:B------:R-:W-:-:S04]  /*09d0*/  LOP3.LUT R0, R8, 0x80000000, R9, 0x48, !PT ;  /* 0x8000000008007812 */ /* 0x000fc800078e4809 */
[----:B------:R-:W-:Y:S01]  /*09e0*/  LOP3.LUT R0, R0, 0x7f800000, RZ, 0xfc, !PT ;  /* 0x7f80000000007812 */ /* 0x000fe200078efcff */
[----:B------:R-:W-:Y:S06]  /*09f0*/  BRA `(.L_x_8) ;  /* 0x0000000000147947 */ /* 0x000fec0003800000 */
.L_x_4:
[----:B------:R-:W-:Y:S01]  /*0a00*/  LOP3.LUT R0, R8, 0x80000000, R9, 0x48, !PT ;  /* 0x8000000008007812 */ /* 0x000fe200078e4809 */
[----:B------:R-:W-:Y:S06]  /*0a10*/  BRA `(.L_x_8) ;  /* 0x00000000000c7947 */ /* 0x000fec0003800000 */
.L_x_3:
[----:B------:R-:W0:Y:S01]  /*0a20*/  MUFU.RSQ R0, -QNAN ;  /* 0xffc0000000007908 */ /* 0x000e220000001400 */
[----:B------:R-:W-:Y:S05]  /*0a30*/  BRA `(.L_x_8) ;  /* 0x0000000000047947 */ /* 0x000fea0003800000 */
.L_x_2:
[----:B------:R-:W-:-:S07]  /*0a40*/  FADD.FTZ R0, R0, R3 ;  /* 0x0000000300007221 */ /* 0x000fce0000010000 */
.L_x_8:
[----:B------:R-:W-:Y:S02]  /*0a50*/  IMAD.MOV.U32 R6, RZ, RZ, R4 ;  /* 0x000000ffff067224 */ /* 0x000fe400078e0004 */
[----:B------:R-:W-:-:S04]  /*0a60*/  IMAD.MOV.U32 R7, RZ, RZ, 0x0 ;  /* 0x00000000ff077424 */ /* 0x000fc800078e00ff */
[----:B0-----:R-:W-:Y:S05]  /*0a70*/  RET.REL.NODEC R6 `(_Z14deposit_kernelPfPKiPKfS1_) ;  /* 0xfffffff406607950 */ /* 0x001fea0003c3ffff */
.L_x_9:
[----:B------:R-:W-:-:S00]  /*0a80*/  BRA `(.L_x_9) ;  /* 0xfffffffc00fc7947 */ /* 0x000fc0000383ffff */
[----:B------:R-:W-:-:S00]  /*0a90*/  NOP ;  /* 0x0000000000007918 */ /* 0x000fc00000000000 */
        /* <DEDUP_REMOVED lines=14> */
.L_x_59:


//--------------------- .text._Z18evaporation_kernelPf --------------------------
	.section	.text._Z18evaporation_kernelPf,"ax",@progbits
	.align	128
        .global         _Z18evaporation_kernelPf
        .type           _Z18evaporation_kernelPf,@function
        .size           _Z18evaporation_kernelPf,(.L_x_61 - _Z18evaporation_kernelPf)
        .other          _Z18evaporation_kernelPf,@"STO_CUDA_ENTRY STV_DEFAULT"
_Z18evaporation_kernelPf:
.text._Z18evaporation_kernelPf:
[----:B------:R-:W-:Y:S01]  /*0000*/  LDC R1, c[0x0][0x37c] ;  /* 0x0000df00ff017b82 */ /* 0x000fe20000000800 */
[----:B------:R-:W0:Y:S07]  /*0010*/  S2R R0, SR_TID.X ;  /* 0x0000000000007919 */ /* 0x000e2e0000002100 */
[----:B------:R-:W0:Y:S01]  /*0020*/  S2UR UR5, SR_CTAID.X ;  /* 0x00000000000579c3 */ /* 0x000e220000002500 */
[----:B------:R-:W1:Y:S07]  /*0030*/  LDCU UR4, c[0x3][0x48] ;  /* 0x00c00900ff0477ac */ /* 0x000e6e0008000800 */
[----:B------:R-:W0:Y:S01]  /*0040*/  LDC R5, c[0x0][0x360] ;  /* 0x0000d800ff057b82 */ /* 0x000e220000000800 */
[----:B-1----:R-:W-:Y:S01]  /*0050*/  UIMAD UR4, UR4, UR4, URZ ;  /* 0x00000004040472a4 */ /* 0x002fe2000f8e02ff */
[----:B0-----:R-:W-:-:S05]  /*0060*/  IMAD R5, R5, UR5, R0 ;  /* 0x0000000505057c24 */ /* 0x001fca000f8e0200 */
[----:B------:R-:W-:-:S13]  /*0070*/  ISETP.GE.AND P0, PT, R5, UR4, PT ;  /* 0x0000000405007c0c */ /* 0x000fda000bf06270 */
[----:B------:R-:W-:Y:S05]  /*0080*/  @P0 EXIT ;  /* 0x000000000000094d */ /* 0x000fea0003800000 */
[----:B------:R-:W0:Y:S01]  /*0090*/  LDC.64 R2, c[0x0][0x380] ;  /* 0x0000e000ff027b82 */ /* 0x000e220000000a00 */
[----:B------:R-:W1:Y:S07]  /*00a0*/  LDCU.64 UR4, c[0x0][0x358] ;  /* 0x00006b00ff0477ac */ /* 0x000e6e0008000a00 */
[----:B------:R-:W2:Y:S01]  /*00b0*/  LDC R0, c[0x3][0x58] ;  /* 0x00c01600ff007b82 */ /* 0x000ea20000000800 */
[----:B0-----:R-:W-:-:S05]  /*00c0*/  IMAD.WIDE R2, R5, 0x4, R2 ;  /* 0x0000000405027825 */ /* 0x001fca00078e0202 */
[----:B-1----:R-:W3:Y:S01]  /*00d0*/  LDG.E R5, desc[UR4][R2.64] ;  /* 0x0000000402057981 */ /* 0x002ee2000c1e1900 */
[----:B--2---:R-:W-:-:S04]  /*00e0*/  FADD R0, -R0, 1 ;  /* 0x3f80000000007421 */ /* 0x004fc80000000100 */
[----:B---3--:R-:W-:-:S05]  /*00f0*/  FMUL R5, R0, R5 ;  /* 0x0000000500057220 */ /* 0x008fca0000400000 */
[----:B------:R-:W-:Y:S01]  /*0100*/  STG.E desc[UR4][R2.64], R5 ;  /* 0x0000000502007986 */ /* 0x000fe2000c101904 */
[----:B------:R-:W-:Y:S05]  /*0110*/  EXIT ;  /* 0x000000000000794d */ /* 0x000fea0003800000 */
.L_x_10:
        /* <DEDUP_REMOVED lines=14> */
.L_x_61:


//--------------------- .text._Z25update_global_best_kernelPfPiS_S0_PKi --------------------------
	.section	.text._Z25update_global_best_kernelPfPiS_S0_PKi,"ax",@progbits
	.align	128
        .global         _Z25update_global_best_kernelPfPiS_S0_PKi
        .type           _Z25update_global_best_kernelPfPiS_S0_PKi,@function
        .size           _Z25update_global_best_kernelPfPiS_S0_PKi,(.L_x_62 - _Z25update_global_best_kernelPfPiS_S0_PKi)
        .other          _Z25update_global_best_kernelPfPiS_S0_PKi,@"STO_CUDA_ENTRY STV_DEFAULT"
_Z25update_global_best_kernelPfPiS_S0_PKi:
.text._Z25update_global_best_kernelPfPiS_S0_PKi:
[----:B------:R-:W-:Y:S08]  /*0000*/  LDC R1, c[0x0][0x37c] ;  /* 0x0000df00ff017b82 */ /* 0x000ff00000000800 */
[----:B------:R-:W0:Y:S01]  /*0010*/  LDC.64 R2, c[0x0][0x380] ;  /* 0x0000e000ff027b82 */ /* 0x000e220000000a00 */
[----:B------:R-:W0:Y:S07]  /*0020*/  LDCU.64 UR6, c[0x0][0x358] ;  /* 0x00006b00ff0677ac */ /* 0x000e2e0008000a00 */
[----:B------:R-:W1:Y:S01]  /*0030*/  LDC.64 R4, c[0x0][0x390] ;  /* 0x0000e400ff047b82 */ /* 0x000e620000000a00 */
[----:B0-----:R-:W2:Y:S04]  /*0040*/  LDG.E R3, desc[UR6][R2.64] ;  /* 0x0000000602037981 */ /* 0x001ea8000c1e1900 */
[----:B-1----:R-:W2:Y:S02]  /*0050*/  LDG.E R0, desc[UR6][R4.64] ;  /* 0x0000000604007981 */ /* 0x002ea4000c1e1900 */
[----:B--2---:R-:W-:-:S13]  /*0060*/  FSETP.GEU.AND P0, PT, R3, R0, PT ;  /* 0x000000000300720b */ /* 0x004fda0003f0e000 */
[----:B------:R-:W-:Y:S05]  /*0070*/  @P0 EXIT ;  /* 0x000000000000094d */ /* 0x000fea0003800000 */
[----:B------:R-:W0:Y:S01]  /*0080*/  LDC R9, c[0x3][0x48] ;  /* 0x00c01200ff097b82 */ /* 0x000e220000000800 */
[----:B------:R1:W-:Y:S01]  /*0090*/  STG.E desc[UR6][R4.64], R3 ;  /* 0x0000000304007986 */ /* 0x0003e2000c101906 */
[----:B0-----:R-:W-:-:S13]  /*00a0*/  ISETP.GE.AND P0, PT, R9, 0x1, PT ;  /* 0x000000010900780c */ /* 0x001fda0003f06270 */
[----:B-1----:R-:W-:Y:S05]  /*00b0*/  @!P0 EXIT ;  /* 0x000000000000894d */ /* 0x002fea0003800000 */
[----:B------:R-:W0:Y:S02]  /*00c0*/  LDC.64 R2, c[0x0][0x388] ;  /* 0x0000e200ff027b82 */ /* 0x000e240000000a00 */
[----:B0-----:R-:W2:Y:S01]  /*00d0*/  LDG.E R2, desc[UR6][R2.64] ;  /* 0x0000000602027981 */ /* 0x001ea2000c1e1900 */
[C---:B------:R-:W-:Y:S01]  /*00e0*/  ISETP.GE.U32.AND P0, PT, R9.reuse, 0x4, PT ;  /* 0x000000040900780c */ /* 0x040fe20003f06070 */
[----:B------:R-:W-:Y:S01]  /*00f0*/  IMAD.MOV.U32 R8, RZ, RZ, RZ ;  /* 0x000000ffff087224 */ /* 0x000fe200078e00ff */
[----:B------:R-:W-:Y:S01]  /*0100*/  LOP3.LUT R0, R9, 0x3, RZ, 0xc0, !PT ;  /* 0x0000000309007812 */ /* 0x000fe200078ec0ff */
[----:B--2---:R-:W-:-:S05]  /*0110*/  IMAD R7, R2, R9, RZ ;  /* 0x0000000902077224 */ /* 0x004fca00078e02ff */
[----:B------:R-:W-:-:S05]  /*0120*/  SHF.R.S32.HI R6, RZ, 0x1f, R7 ;  /* 0x0000001fff067819 */ /* 0x000fca0000011407 */
[----:B------:R-:W-:Y:S05]  /*0130*/  @!P0 BRA `(.L_x_11) ;  /* 0x0000000400c08947 */ /* 0x000fea0003800000 */
[----:B------:R-:W0:Y:S01]  /*0140*/  LDC.64 R2, c[0x0][0x3a0] ;  /* 0x0000e800ff027b82 */ /* 0x000e220000000a00 */
[----:B------:R-:W1:Y:S01]  /*0150*/  LDCU.64 UR4, c[0x0][0x398] ;  /* 0x00007300ff0477ac */ /* 0x000e620008000a00 */
[----:B------:R-:W-:-:S05]  /*0160*/  LOP3.LUT R8, R9, 0x7ffffffc, RZ, 0xc0, !PT ;  /* 0x7ffffffc09087812 */ /* 0x000fca00078ec0ff */
[----:B------:R-:W-:Y:S01]  /*0170*/  IMAD.MOV R9, RZ, RZ, -R8 ;  /* 0x000000ffff097224 */ /* 0x000fe200078e0a08 */
[----:B-1----:R-:W-:-:S04]  /*0180*/  UIADD3 UR4, UP0, UPT, UR4, 0x8, URZ ;  /* 0x0000000804047890 */ /* 0x002fc8000ff1e0ff */
[----:B------:R-:W-:Y:S01]  /*0190*/  UIADD3.X UR5, UPT, UPT, URZ, UR5, URZ, UP0, !UPT ;  /* 0x00000005ff057290 */ /* 0x000fe200087fe4ff */
[----:B0-----:R-:W-:Y:S01]  /*01a0*/  LEA R2, P0, R7, R2, 0x2 ;  /* 0x0000000207027211 */ /* 0x001fe200078010ff */
[----:B------:R-:W-:-:S03]  /*01b0*/  IMAD.U32 R4, RZ, RZ, UR4 ;  /* 0x00000004ff047e24 */ /* 0x000fc6000f8e00ff */
[----:B------:R-:W-:Y:S01]  /*01c0*/  LEA.HI.X R3, R7, R3, R6, 0x2, P0 ;  /* 0x0000000307037211 */ /* 0x000fe200000f1406 */
[----:B------:R-:W-:Y:S01]  /*01d0*/  IMAD.U32 R5, RZ, RZ, UR5 ;  /* 0x00000005ff057e24 */ /* 0x000fe2000f8e00ff */
[----:B------:R-:W-:Y:S02]  /*01e0*/  ISETP.GE.AND P0, PT, R9, RZ, PT ;  /* 0x000000ff0900720c */ /* 0x000fe40003f06270 */
[----:B------:R-:W-:-:S05]  /*01f0*/  IADD3 R2, P1, PT, R2, 0x8, RZ ;  /* 0x0000000802027810 */ /* 0x000fca0007f3e0ff */
[----:B------:R-:W-:-:S06]  /*0200*/  IMAD.X R3, RZ, RZ, R3, P1 ;  /* 0x000000ffff037224 */ /* 0x000fcc00008e0603 */
[----:B------:R-:W-:Y:S05]  /*0210*/  @P0 BRA `(.L_x_12) ;  /* 0x00000004003c0947 */ /* 0x000fea0003800000 */
[----:B------:R-:W-:Y:S01]  /*0220*/  IMAD.MOV R10, RZ, RZ, -R9 ;  /* 0x000000ffff0a7224 */ /* 0x000fe200078e0a09 */
[----:B------:R-:W-:-:S04]  /*0230*/  PLOP3.LUT P0, PT, PT, PT, PT, 0x80, 0x8 ;  /* 0x000000000008781c */ /* 0x000fc80003f0f070 */
[----:B------:R-:W-:-:S13]  /*0240*/  ISETP.GT.AND P1, PT, R10, 0xc, PT ;  /* 0x0000000c0a00780c */ /* 0x000fda0003f24270 */
[----:B------:R-:W-:Y:S05]  /*0250*/  @!P1 BRA `(.L_x_13) ;  /* 0x0000000000b09947 */ /* 0x000fea0003800000 */
[----:B------:R-:W-:-:S13]  /*0260*/  PLOP3.LUT P0, PT, PT, PT, PT, 0x8, 0x80 ;  /* 0x000000000080781c */ /* 0x000fda0003f0e170 */
.L_x_14:
[----:B------:R-:W2:Y:S04]  /*0270*/  LDG.E R11, desc[UR6][R2.64+-0x8] ;  /* 0xfffff806020b7981 */ /* 0x000ea8000c1e1900 */
[----:B--2---:R0:W-:Y:S04]  /*0280*/  STG.E desc[UR6][R4.64+-0x8], R11 ;  /* 0xfffff80b04007986 */ /* 0x0041e8000c101906 */
[----:B------:R-:W2:Y:S04]  /*0290*/  LDG.E R13, desc[UR6][R2.64+-0x4] ;  /* 0xfffffc06020d7981 */ /* 0x000ea8000c1e1900 */
[----:B--2---:R1:W-:Y:S04]  /*02a0*/  STG.E desc[UR6][R4.64+-0x4], R13 ;  /* 0xfffffc0d04007986 */ /* 0x0043e8000c101906 */
[----:B------:R-:W2:Y:S04]  /*02b0*/  LDG.E R15, desc[UR6][R2.64] ;  /* 0x00000006020f7981 */ /* 0x000ea8000c1e1900 */
[----:B--2---:R2:W-:Y:S04]  /*02c0*/  STG.E desc[UR6][R4.64], R15 ;  /* 0x0000000f04007986 */ /* 0x0045e8000c101906 */
[----:B------:R-:W3:Y:S04]  /*02d0*/  LDG.E R17, desc[UR6][R2.64+0x4] ;  /* 0x0000040602117981 */ /* 0x000ee8000c1e1900 */
[----:B---3--:R3:W-:Y:S04]  /*02e0*/  STG.E desc[UR6][R4.64+0x4], R17 ;  /* 0x0000041104007986 */ /* 0x0087e8000c101906 */
[----:B------:R-:W4:Y:S04]  /*02f0*/  LDG.E R19, desc[UR6][R2.64+0x8] ;  /* 0x0000080602137981 */ /* 0x000f28000c1e1900 */
[----:B----4-:R4:W-:Y:S04]  /*0300*/  STG.E desc[UR6][R4.64+0x8], R19 ;  /* 0x0000081304007986 */ /* 0x0109e8000c101906 */
[----:B------:R-:W5:Y:S04]  /*0310*/  LDG.E R21, desc[UR6][R2.64+0xc] ;  /* 0x00000c0602157981 */ /* 0x000f68000c1e1900 */
[----:B-----5:R5:W-:Y:S04]  /*0320*/  STG.E desc[UR6][R4.64+0xc], R21 ;  /* 0x00000c1504007986 */ /* 0x020be8000c101906 */
[----:B0-----:R-:W2:Y:S04]  /*0330*/  LDG.E R11, desc[UR6][R2.64+0x10] ;  /* 0x00001006020b7981 */ /* 0x001ea8000c1e1900 */
[----:B--2---:R0:W-:Y:S04]  /*0340*/  STG.E desc[UR6][R4.64+0x10], R11 ;  /* 0x0000100b04007986 */ /* 0x0041e8000c101906 */
[----:B-1----:R-:W2:Y:S04]  /*0350*/  LDG.E R13, desc[UR6][R2.64+0x14] ;  /* 0x00001406020d7981 */ /* 0x002ea8000c1e1900 */
[----:B--2---:R1:W-:Y:S04]  /*0360*/  STG.E desc[UR6][R4.64+0x14], R13 ;  /* 0x0000140d04007986 */ /* 0x0043e8000c101906 */
[----:B------:R-:W2:Y:S04]  /*0370*/  LDG.E R15, desc[UR6][R2.64+0x18] ;  /* 0x00001806020f7981 */ /* 0x000ea8000c1e1900 */
[----:B--2---:R2:W-:Y:S04]  /*0380*/  STG.E desc[UR6][R4.64+0x18], R15 ;  /* 0x0000180f04007986 */ /* 0x0045e8000c101906 */
[----:B---3--:R-:W3:Y:S04]  /*0390*/  LDG.E R17, desc[UR6][R2.64+0x1c] ;  /* 0x00001c0602117981 */ /* 0x008ee8000c1e1900 */
[----:B---3--:R3:W-:Y:S04]  /*03a0*/  STG.E desc[UR6][R4.64+0x1c], R17 ;  /* 0x00001c1104007986 */ /* 0x0087e8000c101906 */
[----:B----4-:R-:W4:Y:S04]  /*03b0*/  LDG.E R19, desc[UR6][R2.64+0x20] ;  /* 0x0000200602137981 */ /* 0x010f28000c1e1900 */
[----:B----4-:R4:W-:Y:S04]  /*03c0*/  STG.E desc[UR6][R4.64+0x20], R19 ;  /* 0x0000201304007986 */ /* 0x0109e8000c101906 */
[----:B-----5:R-:W5:Y:S04]  /*03d0*/  LDG.E R21, desc[UR6][R2.64+0x24] ;  /* 0x0000240602157981 */ /* 0x020f68000c1e1900 */
[----:B-----5:R-:W-:Y:S04]  /*03e0*/  STG.E desc[UR6][R4.64+0x24], R21 ;  /* 0x0000241504007986 */ /* 0x020fe8000c101906 */
[----:B0-----:R-:W5:Y:S04]  /*03f0*/  LDG.E R11, desc[UR6][R2.64+0x28] ;  /* 0x00002806020b7981 */ /* 0x001f68000c1e1900 */
[----:B-----5:R0:W-:Y:S04]  /*0400*/  STG.E desc[UR6][R4.64+0x28], R11 ;  /* 0x0000280b04007986 */ /* 0x0201e8000c101906 */
[----:B-1----:R-:W5:Y:S04]  /*0410*/  LDG.E R13, desc[UR6][R2.64+0x2c] ;  /* 0x00002c06020d7981 */ /* 0x002f68000c1e1900 */
[----:B-----5:R-:W-:Y:S04]  /*0420*/  STG.E desc[UR6][R4.64+0x2c], R13 ;  /* 0x00002c0d04007986 */ /* 0x020fe8000c101906 */
[----:B--2---:R-:W2:Y:S01]  /*0430*/  LDG.E R15, desc[UR6][R2.64+0x30] ;  /* 0x00003006020f7981 */ /* 0x004ea2000c1e1900 */
[----:B------:R-:W-:-:S05]  /*0440*/  VIADD R9, R9, 0x10 ;  /* 0x0000001009097836 */ /* 0x000fca0000000000 */
[----:B------:R-:W-:Y:S01]  /*0450*/  ISETP.GE.AND P1, PT, R9, -0xc, PT ;  /* 0xfffffff40900780c */ /* 0x000fe20003f26270 */
[----:B--2---:R-:W-:Y:S04]  /*0460*/  STG.E desc[UR6][R4.64+0x30], R15 ;  /* 0x0000300f04007986 */ /* 0x004fe8000c101906 */
[----:B---3--:R1:W2:Y:S01]  /*0470*/  LDG.E R17, desc[UR6][R2.64+0x34] ;  /* 0x0000340602117981 */ /* 0x0082a2000c1e1900 */
[----:B------:R-:W-:Y:S02]  /*0480*/  IADD3 R12, P2, PT, R2, 0x40, RZ ;  /* 0x00000040020c7810 */ /* 0x000fe40007f5e0ff */
[----:B------:R-:W-:Y:S02]  /*0490*/  IADD3 R10, P3, PT, R4, 0x40, RZ ;  /* 0x00000040040a7810 */ /* 0x000fe40007f7e0ff */
[----:B----4-:R-:W-:-:S03]  /*04a0*/  IADD3.X R19, PT, PT, RZ, R3, RZ, P2, !PT ;  /* 0x00000003ff137210 */ /* 0x010fc600017fe4ff */
[----:B0-----:R-:W-:Y:S02]  /*04b0*/  IMAD.X R11, RZ, RZ, R5, P3 ;  /* 0x000000ffff0b7224 */ /* 0x001fe400018e0605 */
[----:B-1----:R-:W-:Y:S02]  /*04c0*/  IMAD.MOV.U32 R2, RZ, RZ, R12 ;  /* 0x000000ffff027224 */ /* 0x002fe400078e000c */
[----:B------:R-:W-:Y:S01]  /*04d0*/  IMAD.MOV.U32 R3, RZ, RZ, R19 ;  /* 0x000000ffff037224 */ /* 0x000fe200078e0013 */
[----:B--2---:R0:W-:Y:S02]  /*04e0*/  STG.E desc[UR6][R4.64+0x34], R17 ;  /* 0x0000341104007986 */ /* 0x0041e4000c101906 */
[----:B0-----:R-:W-:Y:S02]  /*04f0*/  IMAD.MOV.U32 R4, RZ, RZ, R10 ;  /* 0x000000ffff047224 */ /* 0x001fe400078e000a */
[----:B------:R-:W-:Y:S01]  /*0500*/  IMAD.MOV.U32 R5, RZ, RZ, R11 ;  /* 0x000000ffff057224 */ /* 0x000fe200078e000b */
[----:B------:R-:W-:Y:S06]  /*0510*/  @!P1 BRA `(.L_x_14) ;  /* 0xfffffffc00549947 */ /* 0x000fec000383ffff */
.L_x_13:
[----:B------:R-:W-:-:S05]  /*0520*/  IMAD.MOV R10, RZ, RZ, -R9 ;  /* 0x000000ffff0a7224 */ /* 0x000fca00078e0a09 */
[----:B------:R-:W-:-:S13]  /*0530*/  ISETP.GT.AND P1, PT, R10, 0x4, PT ;  /* 0x000000040a00780c */ /* 0x000fda0003f24270 */
[----:B------:R-:W-:Y:S05]  /*0540*/  @!P1 BRA `(.L_x_15) ;  /* 0x0000000000689947 */ /* 0x000fea0003800000 */
[----:B------:R-:W2:Y:S04]  /*0550*/  LDG.E R11, desc[UR6][R2.64+-0x8] ;  /* 0xfffff806020b7981 */ /* 0x000ea8000c1e1900 */
[----:B--2---:R0:W-:Y:S04]  /*0560*/  STG.E desc[UR6][R4.64+-0x8], R11 ;  /* 0xfffff80b04007986 */ /* 0x0041e8000c101906 */
[----:B------:R-:W2:Y:S04]  /*0570*/  LDG.E R13, desc[UR6][R2.64+-0x4] ;  /* 0xfffffc06020d7981 */ /* 0x000ea8000c1e1900 */
[----:B--2---:R1:W-:Y:S04]  /*0580*/  STG.E desc[UR6][R4.64+-0x4], R13 ;  /* 0xfffffc0d04007986 */ /* 0x0043e8000c101906 */
[----:B------:R-:W2:Y:S04]  /*0590*/  LDG.E R15, desc[UR6][R2.64] ;  /* 0x00000006020f7981 */ /* 0x000ea8000c1e1900 */
[----:B--2---:R-:W-:Y:S04]  /*05a0*/  STG.E desc[UR6][R4.64], R15 ;  /* 0x0000000f04007986 */ /* 0x004fe8000c101906 */
[----:B------:R-:W2:Y:S04]  /*05b0*/  LDG.E R17, desc[UR6][R2.64+0x4] ;  /* 0x0000040602117981 */ /* 0x000ea8000c1e1900 */
[----:B--2---:R2:W-:Y:S04]  /*05c0*/  STG.E desc[UR6][R4.64+0x4], R17 ;  /* 0x0000041104007986 */ /* 0x0045e8000c101906 */
[----:B------:R-:W3:Y:S04]  /*05d0*/  LDG.E R19, desc[UR6][R2.64+0x8] ;  /* 0x0000080602137981 */ /* 0x000ee8000c1e1900 */
[----:B---3--:R-:W-:Y:S04]  /*05e0*/  STG.E desc[UR6][R4.64+0x8], R19 ;  /* 0x0000081304007986 */ /* 0x008fe8000c101906 */
[----:B------:R-:W3:Y:S04]  /*05f0*/  LDG.E R21, desc[UR6][R2.64+0xc] ;  /* 0x00000c0602157981 */ /* 0x000ee8000c1e1900 */
[----:B---3--:R-:W-:Y:S04]  /*0600*/  STG.E desc[UR6][R4.64+0xc], R21 ;  /* 0x00000c1504007986 */ /* 0x008fe8000c101906 */
[----:B0-----:R-:W3:Y:S01]  /*0610*/  LDG.E R11, desc[UR6][R2.64+0x10] ;  /* 0x00001006020b7981 */ /* 0x001ee2000c1e1900 */
[----:B------:R-:W-:-:S02]  /*0620*/  IADD3 R10, P2, PT, R4, 0x20, RZ ;  /* 0x00000020040a7810 */ /* 0x000fc40007f5e0ff */
[----:B------:R-:W-:Y:S01]  /*0630*/  IADD3 R12, P1, PT, R2, 0x20, RZ ;  /* 0x00000020020c7810 */ /* 0x000fe20007f3e0ff */
[----:B---3--:R-:W-:Y:S04]  /*0640*/  STG.E desc[UR6][R4.64+0x10], R11 ;  /* 0x0000100b04007986 */ /* 0x008fe8000c101906 */
[----:B-1----:R0:W3:Y:S01]  /*0650*/  LDG.E R13, desc[UR6][R2.64+0x14] ;  /* 0x00001406020d7981 */ /* 0x0020e2000c1e1900 */
[----:B--2---:R-:W-:Y:S01]  /*0660*/  IADD3.X R17, PT, PT, RZ, R3, RZ, P1, !PT ;  /* 0x00000003ff117210 */ /* 0x004fe20000ffe4ff */
[----:B------:R-:W-:Y:S01]  /*0670*/  IMAD.X R15, RZ, RZ, R5, P2 ;  /* 0x000000ffff0f7224 */ /* 0x000fe200010e0605 */
[----:B------:R-:W-:Y:S01]  /*0680*/  PLOP3.LUT P0, PT, PT, PT, PT, 0x8, 0x80 ;  /* 0x000000000080781c */ /* 0x000fe20003f0e170 */
[----:B------:R-:W-:Y:S02]  /*0690*/  VIADD R9, R9, 0x8 ;  /* 0x0000000809097836 */ /* 0x000fe40000000000 */
[----:B0-----:R-:W-:-:S02]  /*06a0*/  IMAD.MOV.U32 R2, RZ, RZ, R12 ;  /* 0x000000ffff027224 */ /* 0x001fc400078e000c */
[----:B------:R-:W-:Y:S01]  /*06b0*/  IMAD.MOV.U32 R3, RZ, RZ, R17 ;  /* 0x000000ffff037224 */ /* 0x000fe200078e0011 */
[----:B---3--:R0:W-:Y:S02]  /*06c0*/  STG.E desc[UR6][R4.64+0x14], R13 ;  /* 0x0000140d04007986 */ /* 0x0081e4000c101906 */
[----:B0-----:R-:W-:Y:S01]  /*06d0*/  IMAD.MOV.U32 R4, RZ, RZ, R10 ;  /* 0x000000ffff047224 */ /* 0x001fe200078e000a */
[----:B------:R-:W-:-:S07]  /*06e0*/  MOV R5, R15 ;  /* 0x0000000f00057202 */ /* 0x000fce0000000f00 */
.L_x_15:
[----:B------:R-:W-:-:S13]  /*06f0*/  ISETP.NE.OR P0, PT, R9, RZ, P0 ;  /* 0x000000ff0900720c */ /* 0x000fda0000705670 */
[----:B------:R-:W-:Y:S05]  /*0700*/  @!P0 BRA `(.L_x_11) ;  /* 0x00000000004c8947 */ /* 0x000fea0003800000 */
.L_x_12:
[----:B------:R-:W2:Y:S04]  /*0710*/  LDG.E R11, desc[UR6][R2.64+-0x8] ;  /* 0xfffff806020b7981 */ /* 0x000ea8000c1e1900 */
[----:B--2---:R0:W-:Y:S04]  /*0720*/  STG.E desc[UR6][R4.64+-0x8], R11 ;  /* 0xfffff80b04007986 */ /* 0x0041e8000c101906 */
[----:B------:R-:W2:Y:S04]  /*0730*/  LDG.E R13, desc[UR6][R2.64+-0x4] ;  /* 0xfffffc06020d7981 */ /* 0x000ea8000c1e1900 */
[----:B--2---:R-:W-:Y:S04]  /*0740*/  STG.E desc[UR6][R4.64+-0x4], R13 ;  /* 0xfffffc0d04007986 */ /* 0x004fe8000c101906 */
[----:B------:R-:W2:Y:S01]  /*0750*/  LDG.E R15, desc[UR6][R2.64] ;  /* 0x00000006020f7981 */ /* 0x000ea2000c1e1900 */
[----:B------:R-:W-:-:S05]  /*0760*/  VIADD R9, R9, 0x4 ;  /* 0x0000000409097836 */ /* 0x000fca0000000000 */
[----:B------:R-:W-:Y:S01]  /*0770*/  ISETP.NE.AND P0, PT, R9, RZ, PT ;  /* 0x000000ff0900720c */ /* 0x000fe20003f05270 */
[----:B--2---:R-:W-:Y:S04]  /*0780*/  STG.E desc[UR6][R4.64], R15 ;  /* 0x0000000f04007986 */ /* 0x004fe8000c101906 */
[----:B------:R1:W2:Y:S01]  /*0790*/  LDG.E R17, desc[UR6][R2.64+0x4] ;  /* 0x0000040602117981 */ /* 0x0002a2000c1e1900 */
[----:B------:R-:W-:Y:S02]  /*07a0*/  IADD3 R12, P1, PT, R2, 0x10, RZ ;  /* 0x00000010020c7810 */ /* 0x000fe40007f3e0ff */
[----:B------:R-:W-:-:S03]  /*07b0*/  IADD3 R10, P2, PT, R4, 0x10, RZ ;  /* 0x00000010040a7810 */ /* 0x000fc60007f5e0ff */
[----:B------:R-:W-:Y:S02]  /*07c0*/  IMAD.X R19, RZ, RZ, R3, P1 ;  /* 0x000000ffff137224 */ /* 0x000fe400008e0603 */
[----:B0-----:R-:W-:Y:S02]  /*07d0*/  IMAD.X R11, RZ, RZ, R5, P2 ;  /* 0x000000ffff0b7224 */ /* 0x001fe400010e0605 */
[----:B-1----:R-:W-:Y:S02]  /*07e0*/  IMAD.MOV.U32 R2, RZ, RZ, R12 ;  /* 0x000000ffff027224 */ /* 0x002fe400078e000c */
[----:B------:R-:W-:Y:S01]  /*07f0*/  IMAD.MOV.U32 R3, RZ, RZ, R19 ;  /* 0x000000ffff037224 */ /* 0x000fe200078e0013 */
[----:B--2---:R0:W-:Y:S02]  /*0800*/  STG.E desc[UR6][R4.64+0x4], R17 ;  /* 0x0000041104007986 */ /* 0x0041e4000c101906 */
[----:B0-----:R-:W-:Y:S01]  /*0810*/  MOV R4, R10 ;  /* 0x0000000a00047202 */ /* 0x001fe20000000f00 */
[----:B------:R-:W-:Y:S01]  /*0820*/  IMAD.MOV.U32 R5, RZ, RZ, R11 ;  /* 0x000000ffff057224 */ /* 0x000fe200078e000b */
[----:B------:R-:W-:Y:S06]  /*0830*/  @P0 BRA `(.L_x_12) ;  /* 0xfffffffc00b40947 */ /* 0x000fec000383ffff */
.L_x_11:
[----:B------:R-:W-:-:S13]  /*0840*/  ISETP.NE.AND P0, PT, R0, RZ, PT ;  /* 0x000000ff0000720c */ /* 0x000fda0003f05270 */
[----:B------:R-:W-:Y:S05]  /*0850*/  @!P0 EXIT ;  /* 0x000000000000894d */ /* 0x000fea0003800000 */
[----:B------:R-:W0:Y:S01]  /*0860*/  LDC.64 R4, c[0x0][0x3a0] ;  /* 0x0000e800ff047b82 */ /* 0x000e220000000a00 */
[----:B------:R-:W-:Y:S01]  /*0870*/  IADD3 R7, P0, PT, R7, R8, RZ ;  /* 0x0000000807077210 */ /* 0x000fe20007f1e0ff */
[----:B------:R-:W-:-:S04]  /*0880*/  IMAD.MOV R0, RZ, RZ, -R0 ;  /* 0x000000ffff007224 */ /* 0x000fc800078e0a00 */
[----:B------:R-:W-:Y:S02]  /*0890*/  IMAD.X R6, RZ, RZ, R6, P0 ;  /* 0x000000ffff067224 */ /* 0x000fe400000e0606 */
[----:B------:R-:W1:Y:S01]  /*08a0*/  LDC.64 R2, c[0x0][0x398] ;  /* 0x0000e600ff027b82 */ /* 0x000e620000000a00 */
[----:B0-----:R-:W-:-:S04]  /*08b0*/  LEA R4, P0, R7, R4, 0x2 ;  /* 0x0000000407047211 */ /* 0x001fc800078010ff */
[----:B------:R-:W-:Y:S01]  /*08c0*/  LEA.HI.X R7, R7, R5, R6, 0x2, P0 ;  /* 0x0000000507077211 */ /* 0x000fe200000f1406 */
[----:B-1----:R-:W-:-:S08]  /*08d0*/  IMAD.WIDE.U32 R8, R8, 0x4, R2 ;  /* 0x0000000408087825 */ /* 0x002fd000078e0002 */
.L_x_16:
[----:B0-----:R-:W-:Y:S02]  /*08e0*/  IMAD.MOV.U32 R2, RZ, RZ, R4 ;  /* 0x000000ffff027224 */ /* 0x001fe400078e0004 */
[----:B------:R-:W-:-:S05]  /*08f0*/  IMAD.MOV.U32 R3, RZ, RZ, R7 ;  /* 0x000000ffff037224 */ /* 0x000fca00078e0007 */
[----:B------:R0:W2:Y:S01]  /*0900*/  LDG.E R5, desc[UR6][R2.64] ;  /* 0x0000000602057981 */ /* 0x0000a2000c1e1900 */
[----:B------:R-:W-:Y:S01]  /*0910*/  VIADD R0, R0, 0x1 ;  /* 0x0000000100007836 */ /* 0x000fe20000000000 */
[----:B------:R-:W-:-:S04]  /*0920*/  IADD3 R4, P2, PT, R4, 0x4, RZ ;  /* 0x0000000404047810 */ /* 0x000fc80007f5e0ff */
[----:B------:R-:W-:Y:S01]  /*0930*/  ISETP.NE.AND P0, PT, R0, RZ, PT ;  /* 0x000000ff0000720c */ /* 0x000fe20003f05270 */
[----:B------:R-:W-:Y:S01]  /*0940*/  IMAD.X R7, RZ, RZ, R7, P2 ;  /* 0x000000ffff077224 */ /* 0x000fe200010e0607 */
[----:B0-----:R-:W-:Y:S01]  /*0950*/  MOV R2, R8 ;  /* 0x0000000800027202 */ /* 0x001fe20000000f00 */
[----:B------:R-:W-:Y:S01]  /*0960*/  IMAD.MOV.U32 R3, RZ, RZ, R9 ;  /* 0x000000ffff037224 */ /* 0x000fe200078e0009 */
[----:B------:R-:W-:-:S05]  /*0970*/  IADD3 R8, P1, PT, R8, 0x4, RZ ;  /* 0x0000000408087810 */ /* 0x000fca0007f3e0ff */
[----:B------:R-:W-:Y:S01]  /*0980*/  IMAD.X R9, RZ, RZ, R9, P1 ;  /* 0x000000ffff097224 */ /* 0x000fe200008e0609 */
[----:B--2---:R0:W-:Y:S03]  /*0990*/  STG.E desc[UR6][R2.64], R5 ;  /* 0x0000000502007986 */ /* 0x0041e6000c101906 */
[----:B------:R-:W-:Y:S05]  /*09a0*/  @P0 BRA `(.L_x_16) ;  /* 0xfffffffc00cc0947 */ /* 0x000fea000383ffff */
[----:B------:R-:W-:Y:S05]  /*09b0*/  EXIT ;  /* 0x000000000000794d */ /* 0x000fea0003800000 */
.L_x_17:
        /* <DEDUP_REMOVED lines=12> */
.L_x_62:


//--------------------- .text._Z20find_best_ant_kernelPKfPfPi --------------------------
	.section	.text._Z20find_best_ant_kernelPKfPfPi,"ax",@progbits
	.align	128
        .global         _Z20find_best_ant_kernelPKfPfPi
        .type           _Z20find_best_ant_kernelPKfPfPi,@function
        .size           _Z20find_best_ant_kernelPKfPfPi,(.L_x_63 - _Z20find_best_ant_kernelPKfPfPi)
        .other          _Z20find_best_ant_kernelPKfPfPi,@"STO_CUDA_ENTRY STV_DEFAULT"
_Z20find_best_ant_kernelPKfPfPi:
.text._Z20find_best_ant_kernelPKfPfPi:
[----:B------:R-:W-:Y:S01]  /*0000*/  LDC R1, c[0x0][0x37c] ;  /* 0x0000df00ff017b82 */ /* 0x000fe20000000800 */
[----:B------:R-:W0:Y:S01]  /*0010*/  S2R R9, SR_TID.X ;  /* 0x0000000000097919 */ /* 0x000e220000002100 */
[----:B------:R-:W0:Y:S01]  /*0020*/  LDCU UR4, c[0x3][0x4c] ;  /* 0x00c00980ff0477ac */ /* 0x000e220008000800 */
[----:B------:R-:W-:Y:S01]  /*0030*/  IMAD.MOV.U32 R4, RZ, RZ, 0x7f7fffff ;  /* 0x7f7fffffff047424 */ /* 0x000fe200078e00ff */
[----:B------:R-:W1:Y:S01]  /*0040*/  LDCU.64 UR6, c[0x0][0x358] ;  /* 0x00006b00ff0677ac */ /* 0x000e620008000a00 */
[----:B0-----:R-:W-:-:S13]  /*0050*/  ISETP.GE.AND P0, PT, R9, UR4, PT ;  /* 0x0000000409007c0c */ /* 0x001fda000bf06270 */
[----:B------:R-:W0:Y:S02]  /*0060*/  @!P0 LDC.64 R2, c[0x0][0x380] ;  /* 0x0000e000ff028b82 */ /* 0x000e240000000a00 */
[----:B0-----:R-:W-:-:S05]  /*0070*/  @!P0 IMAD.WIDE.U32 R2, R9, 0x4, R2 ;  /* 0x0000000409028825 */ /* 0x001fca00078e0002 */
[----:B-1----:R-:W2:Y:S01]  /*0080*/  @!P0 LDG.E R4, desc[UR6][R2.64] ;  /* 0x0000000602048981 */ /* 0x002ea2000c1e1900 */
[----:B------:R-:W0:Y:S01]  /*0090*/  LDCU UR4, c[0x0][0x360] ;  /* 0x00006c00ff0477ac */ /* 0x000e220008000800 */
[----:B------:R-:W-:Y:S01]  /*00a0*/  MOV R0, 0x400 ;  /* 0x0000040000007802 */ /* 0x000fe20000000f00 */
[----:B------:R-:W-:Y:S01]  /*00b0*/  IMAD.MOV.U32 R5, RZ, RZ, -0x1 ;  /* 0xffffffffff057424 */ /* 0x000fe200078e00ff */
[----:B------:R-:W1:Y:S01]  /*00c0*/  S2R R7, SR_CgaCtaId ;  /* 0x0000000000077919 */ /* 0x000e620000008800 */
[----:B------:R-:W-:Y:S02]  /*00d0*/  @!P0 MOV R5, R9 ;  /* 0x0000000900058202 */ /* 0x000fe40000000f00 */
[----:B-1----:R-:W-:Y:S01]  /*00e0*/  LEA R7, R7, R0, 0x18 ;  /* 0x0000000007077211 */ /* 0x002fe200078ec0ff */
[----:B0-----:R-:W-:-:S04]  /*00f0*/  IMAD.U32 R0, RZ, RZ, UR4 ;  /* 0x00000004ff007e24 */ /* 0x001fc8000f8e00ff */
[C-C-:B------:R-:W-:Y:S01]  /*0100*/  IMAD R6, R0.reuse, 0x4, R7.reuse ;  /* 0x0000000400067824 */ /* 0x140fe200078e0207 */
[----:B------:R-:W-:Y:S01]  /*0110*/  ISETP.GE.U32.AND P0, PT, R0, 0x2, PT ;  /* 0x000000020000780c */ /* 0x000fe20003f06070 */
[C---:B------:R-:W-:Y:S02]  /*0120*/  IMAD R7, R9.reuse, 0x4, R7 ;  /* 0x0000000409077824 */ /* 0x040fe400078e0207 */
[----:B------:R-:W-:-:S03]  /*0130*/  IMAD R11, R9, 0x4, R6 ;  /* 0x00000004090b7824 */ /* 0x000fc600078e0206 */
[----:B--2---:R0:W-:Y:S04]  /*0140*/  STS [R7], R4 ;  /* 0x0000000407007388 */ /* 0x0041e80000000800 */
[----:B------:R0:W-:Y:S01]  /*0150*/  STS [R11], R5 ;  /* 0x000000050b007388 */ /* 0x0001e20000000800 */
[----:B------:R-:W-:Y:S06]  /*0160*/  BAR.SYNC.DEFER_BLOCKING 0x0 ;  /* 0x0000000000007b1d */ /* 0x000fec0000010000 */
[----:B------:R-:W-:Y:S05]  /*0170*/  @!P0 BRA `(.L_x_18) ;  /* 0x0000000000448947 */ /* 0x000fea0003800000 */
.L_x_21:
[--C-:B0-----:R-:W-:Y:S01]  /*0180*/  IMAD.MOV.U32 R4, RZ, RZ, R0.reuse ;  /* 0x000000ffff047224 */ /* 0x101fe200078e0000 */
[----:B------:R-:W-:Y:S01]  /*0190*/  SHF.R.U32.HI R0, RZ, 0x1, R0 ;  /* 0x00000001ff007819 */ /* 0x000fe20000011600 */
[----:B------:R-:W-:Y:S03]  /*01a0*/  BSSY.RECONVERGENT B0, `(.L_x_19) ;  /* 0x000000b000007945 */ /* 0x000fe60003800200 */
[----:B------:R-:W-:-:S13]  /*01b0*/  ISETP.GE.U32.AND P0, PT, R9, R0, PT ;  /* 0x000000000900720c */ /* 0x000fda0003f06070 */
[----:B------:R-:W-:Y:S05]  /*01c0*/  @P0 BRA `(.L_x_20) ;  /* 0x0000000000200947 */ /* 0x000fea0003800000 */
[----:B------:R-:W-:Y:S01]  /*01d0*/  LEA R3, R0, R7, 0x2 ;  /* 0x0000000700037211 */ /* 0x000fe200078e10ff */
[----:B------:R-:W-:Y:S05]  /*01e0*/  LDS R2, [R7] ;  /* 0x0000000007027984 */ /* 0x000fea0000000800 */
[----:B------:R-:W0:Y:S02]  /*01f0*/  LDS R3, [R3] ;  /* 0x0000000003037984 */ /* 0x000e240000000800 */
[----:B0-----:R-:W-:-:S13]  /*0200*/  FSETP.GT.AND P0, PT, R2, R3, PT ;  /* 0x000000030200720b */ /* 0x001fda0003f04000 */
[----:B------:R-:W-:Y:S01]  /*0210*/  @P0 IMAD R2, R0, 0x4, R11 ;  /* 0x0000000400020824 */ /* 0x000fe200078e020b */
[----:B------:R-:W-:Y:S05]  /*0220*/  @P0 STS [R7], R3 ;  /* 0x0000000307000388 */ /* 0x000fea0000000800 */
[----:B------:R-:W0:Y:S04]  /*0230*/  @P0 LDS R2, [R2] ;  /* 0x0000000002020984 */ /* 0x000e280000000800 */
[----:B0-----:R0:W-:Y:S02]  /*0240*/  @P0 STS [R11], R2 ;  /* 0x000000020b000388 */ /* 0x0011e40000000800 */
.L_x_20:
[----:B------:R-:W-:Y:S05]  /*0250*/  BSYNC.RECONVERGENT B0 ;  /* 0x0000000000007941 */ /* 0x000fea0003800200 */
.L_x_19:
[----:B------:R-:W-:Y:S01]  /*0260*/  BAR.SYNC.DEFER_BLOCKING 0x0 ;  /* 0x0000000000007b1d */ /* 0x000fe20000010000 */
[----:B------:R-:W-:-:S13]  /*0270*/  ISETP.GT.U32.AND P0, PT, R4, 0x3, PT ;  /* 0x000000030400780c */ /* 0x000fda0003f04070 */
[----:B------:R-:W-:Y:S05]  /*0280*/  @P0 BRA `(.L_x_21) ;  /* 0xfffffffc00bc0947 */ /* 0x000fea000383ffff */
.L_x_18:
[----:B------:R-:W-:-:S13]  /*0290*/  ISETP.NE.AND P0, PT, R9, RZ, PT ;  /* 0x000000ff0900720c */ /* 0x000fda0003f05270 */
[----:B------:R-:W-:Y:S05]  /*02a0*/  @P0 EXIT ;  /* 0x000000000000094d */ /* 0x000fea0003800000 */
[----:B------:R-:W1:Y:S01]  /*02b0*/  S2UR UR5, SR_CgaCtaId ;  /* 0x00000000000579c3 */ /* 0x000e620000008800 */
[----:B------:R-:W-:Y:S01]  /*02c0*/  UMOV UR4, 0x400 ;  /* 0x0000040000047882 */ /* 0x000fe20000000000 */
[----:B------:R-:W-:Y:S06]  /*02d0*/  LDS R9, [R6] ;  /* 0x0000000006097984 */ /* 0x000fec0000000800 */
[----:B0-----:R-:W0:Y:S08]  /*02e0*/  LDC.64 R2, c[0x0][0x388] ;  /* 0x0000e200ff027b82 */ /* 0x001e300000000a00 */
[----:B------:R-:W2:Y:S01]  /*02f0*/  LDC.64 R4, c[0x0][0x390] ;  /* 0x0000e400ff047b82 */ /* 0x000ea20000000a00 */
[----:B-1----:R-:W-:-:S09]  /*0300*/  ULEA UR4, UR5, UR4, 0x18 ;  /* 0x0000000405047291 */ /* 0x002fd2000f8ec0ff */
[----:B------:R-:W0:Y:S04]  /*0310*/  LDS R7, [UR4] ;  /* 0x00000004ff077984 */ /* 0x000e280008000800 */
[----:B0-----:R-:W-:Y:S04]  /*0320*/  STG.E desc[UR6][R2.64], R7 ;  /* 0x0000000702007986 */ /* 0x001fe8000c101906 */
[----:B--2---:R-:W-:Y:S01]  /*0330*/  STG.E desc[UR6][R4.64], R9 ;  /* 0x0000000904007986 */ /* 0x004fe2000c101906 */
[----:B------:R-:W-:Y:S05]  /*0340*/  EXIT ;  /* 0x000000000000794d */ /* 0x000fea0003800000 */
.L_x_22:
        /* <DEDUP_REMOVED lines=11> */
.L_x_63:


//--------------------- .text._Z22construct_tours_kernelPfS_S_PiS_PbP17curandStateXORWOW --------------------------
	.section	.text._Z22construct_tours_kernelPfS_S_PiS_PbP17curandStateXORWOW,"ax",@progbits
	.align	128
        .global         _Z22construct_tours_kernelPfS_S_PiS_PbP17curandStateXORWOW
        .type           _Z22construct_tours_kernelPfS_S_PiS_PbP17curandStateXORWOW,@function
        .size           _Z22construct_tours_kernelPfS_S_PiS_PbP17curandStateXORWOW,(.L_x_64 - _Z22construct_tours_kernelPfS_S_PiS_PbP17curandStateXORWOW)
        .other          _Z22construct_tours_kernelPfS_S_PiS_PbP17curandStateXORWOW,@"STO_CUDA_ENTRY STV_DEFAULT"
_Z22construct_tours_kernelPfS_S_PiS_PbP17curandStateXORWOW:
.text._Z22construct_tours_kernelPfS_S_PiS_PbP17curandStateXORWOW:
[----:B------:R-:W-:Y:S01]  /*0000*/  LDC R1, c[0x0][0x37c] ;  /* 0x0000df00ff017b82 */ /* 0x000fe20000000800 */
[----:B------:R-:W0:Y:S07]  /*0010*/  S2R R3, SR_TID.X ;  /* 0x0000000000037919 */ /* 0x000e2e0000002100 */
[----:B------:R-:W0:Y:S01]  /*0020*/  S2UR UR4, SR_CTAID.X ;  /* 0x00000000000479c3 */ /* 0x000e220000002500 */
[----:B------:R-:W1:Y:S07]  /*0030*/  LDCU UR5, c[0x3][0x4c] ;  /* 0x00c00980ff0577ac */ /* 0x000e6e0008000800 */
[----:B------:R-:W0:Y:S02]  /*0040*/  LDC R0, c[0x0][0x360] ;  /* 0x0000d800ff007b82 */ /* 0x000e240000000800 */
[----:B0-----:R-:W-:-:S05]  /*0050*/  IMAD R0, R0, UR4, R3 ;  /* 0x0000000400007c24 */ /* 0x001fca000f8e0203 */
[----:B-1----:R-:W-:-:S13]  /*0060*/  ISETP.GE.AND P0, PT, R0, UR5, PT ;  /* 0x0000000500007c0c */ /* 0x002fda000bf06270 */
[----:B------:R-:W-:Y:S05]  /*0070*/  @P0 EXIT ;  /* 0x000000000000094d */ /* 0x000fea0003800000 */
[----:B------:R-:W0:Y:S01]  /*0080*/  LDC.64 R14, c[0x0][0x3b0] ;  /* 0x0000ec00ff0e7b82 */ /* 0x000e220000000a00 */
[----:B------:R-:W1:Y:S01]  /*0090*/  LDCU.64 UR6, c[0x0][0x358] ;  /* 0x00006b00ff0677ac */ /* 0x000e620008000a00 */
[----:B------:R-:W2:Y:S06]  /*00a0*/  LDCU UR8, c[0x3][0x48] ;  /* 0x00c00900ff0877ac */ /* 0x000eac0008000800 */
[----:B------:R-:W3:Y:S01]  /*00b0*/  LDC.64 R4, c[0x0][0x398] ;  /* 0x0000e600ff047b82 */ /* 0x000ee20000000a00 */
[----:B------:R-:W4:Y:S01]  /*00c0*/  LDCU.64 UR4, c[0x0][0x3a8] ;  /* 0x00007500ff0477ac */ /* 0x000f220008000a00 */
[----:B0-----:R-:W-:-:S05]  /*00d0*/  IMAD.WIDE R14, R0, 0x30, R14 ;  /* 0x00000030000e7825 */ /* 0x001fca00078e020e */
[----:B-1----:R0:W5:Y:S04]  /*00e0*/  LDG.E R25, desc[UR6][R14.64+0x20] ;  /* 0x000020060e197981 */ /* 0x002168000c1e1900 */
[----:B------:R0:W5:Y:S04]  /*00f0*/  LDG.E.64 R12, desc[UR6][R14.64+0x28] ;  /* 0x000028060e0c7981 */ /* 0x000168000c1e1b00 */
[----:B------:R0:W5:Y:S04]  /*0100*/  LDG.E.64 R18, desc[UR6][R14.64] ;  /* 0x000000060e127981 */ /* 0x000168000c1e1b00 */
[----:B------:R0:W5:Y:S04]  /*0110*/  LDG.E.64 R10, desc[UR6][R14.64+0x8] ;  /* 0x000008060e0a7981 */ /* 0x000168000c1e1b00 */
[----:B------:R0:W5:Y:S04]  /*0120*/  LDG.E.64 R8, desc[UR6][R14.64+0x10] ;  /* 0x000010060e087981 */ /* 0x000168000c1e1b00 */
[----:B------:R0:W5:Y:S01]  /*0130*/  LDG.E.64 R6, desc[UR6][R14.64+0x18] ;  /* 0x000018060e067981 */ /* 0x000162000c1e1b00 */
[----:B--2---:R-:W-:-:S04]  /*0140*/  MOV R33, UR8 ;  /* 0x0000000800217c02 */ /* 0x004fc80008000f00 */
[----:B------:R-:W-:Y:S01]  /*0150*/  ISETP.GE.AND P0, PT, R33, 0x1, PT ;  /* 0x000000012100780c */ /* 0x000fe20003f06270 */
[----:B------:R-:W-:-:S04]  /*0160*/  IMAD R3, R0, R33, RZ ;  /* 0x0000002100037224 */ /* 0x000fc800078e02ff */
[C---:B---3--:R-:W-:Y:S01]  /*0170*/  IMAD.WIDE R4, R3.reuse, 0x4, R4 ;  /* 0x0000000403047825 */ /* 0x048fe200078e0204 */
[----:B----4-:R-:W-:-:S04]  /*0180*/  IADD3 R34, P1, PT, R3, UR4, RZ ;  /* 0x0000000403227c10 */ /* 0x010fc8000ff3e0ff */
[----:B------:R-:W-:-:S03]  /*0190*/  LEA.HI.X.SX32 R32, R3, UR5, 0x1, P1 ;  /* 0x0000000503207c11 */ /* 0x000fc600088f0eff */
[----:B0-----:R-:W-:Y:S06]  /*01a0*/  @!P0 BRA `(.L_x_23) ;  /* 0x0000000400048947 */ /* 0x001fec0003800000 */
[C---:B------:R-:W-:Y:S01]  /*01b0*/  ISETP.GE.U32.AND P1, PT, R33.reuse, 0x10, PT ;  /* 0x000000102100780c */ /* 0x040fe20003f26070 */
[----:B------:R-:W-:Y:S01]  /*01c0*/  HFMA2 R17, -RZ, RZ, 0, 0 ;  /* 0x00000000ff117431 */ /* 0x000fe200000001ff */
[----:B------:R-:W-:-:S04]  /*01d0*/  LOP3.LUT R2, R33, 0xf, RZ, 0xc0, !PT ;  /* 0x0000000f21027812 */ /* 0x000fc800078ec0ff */
[----:B------:R-:W-:-:S07]  /*01e0*/  ISETP.NE.AND P0, PT, R2, RZ, PT ;  /* 0x000000ff0200720c */ /* 0x000fce0003f05270 */
[----:B------:R-:W-:Y:S06]  /*01f0*/  @!P1 BRA `(.L_x_24) ;  /* 0x00000000005c9947 */ /* 0x000fec0003800000 */
[----:B------:R-:W-:Y:S01]  /*0200*/  LOP3.LUT R17, R33, 0x7ffffff0, RZ, 0xc0, !PT ;  /* 0x7ffffff021117812 */ /* 0x000fe200078ec0ff */
[----:B------:R-:W-:-:S06]  /*0210*/  UMOV UR4, URZ ;  /* 0x000000ff00047c82 */ /* 0x000fcc0008000000 */
.L_x_25:
[----:B0-----:R-:W-:Y:S01]  /*0220*/  IADD3 R20, P1, PT, R34, UR4, RZ ;  /* 0x0000000422147c10 */ /* 0x001fe2000ff3e0ff */
[----:B------:R-:W-:-:S04]  /*0230*/  UIADD3 UR4, UPT, UPT, UR4, 0x10, URZ ;  /* 0x0000001004047890 */ /* 0x000fc8000fffe0ff */
[----:B------:R-:W-:Y:S02]  /*0240*/  IMAD.X R21, RZ, RZ, R32, P1 ;  /* 0x000000ffff157224 */ /* 0x000fe400008e0620 */
[----:B------:R-:W-:-:S03]  /*0250*/  ISETP.NE.AND P1, PT, R17, UR4, PT ;  /* 0x0000000411007c0c */ /* 0x000fc6000bf25270 */
[----:B------:R0:W-:Y:S04]  /*0260*/  STG.E.U8 desc[UR6][R20.64], RZ ;  /* 0x000000ff14007986 */ /* 0x0001e8000c101106 */
        /* <DEDUP_REMOVED lines=14> */
[----:B------:R0:W-:Y:S01]  /*0350*/  STG.E.U8 desc[UR6][R20.64+0xf], RZ ;  /* 0x00000fff14007986 */ /* 0x0001e2000c101106 */
[----:B------:R-:W-:Y:S05]  /*0360*/  @P1 BRA `(.L_x_25) ;  /* 0xfffffffc00ac1947 */ /* 0x000fea000383ffff */
.L_x_24:
[----:B------:R-:W-:Y:S05]  /*0370*/  @!P0 BRA `(.L_x_23) ;  /* 0x0000000000908947 */ /* 0x000fea0003800000 */
[----:B------:R-:W-:Y:S02]  /*0380*/  ISETP.GE.U32.AND P0, PT, R2, 0x8, PT ;  /* 0x000000080200780c */ /* 0x000fe40003f06070 */
[----:B------:R-:W-:-:S04]  /*0390*/  LOP3.LUT R16, R33, 0x7, RZ, 0xc0, !PT ;  /* 0x0000000721107812 */ /* 0x000fc800078ec0ff */
[----:B------:R-:W-:-:S07]  /*03a0*/  ISETP.NE.AND P1, PT, R16, RZ, PT ;  /* 0x000000ff1000720c */ /* 0x000fce0003f25270 */
[----:B------:R-:W-:Y:S06]  /*03b0*/  @!P0 BRA `(.L_x_26) ;  /* 0x00000000002c8947 */ /* 0x000fec0003800000 */
[C---:B------:R-:W-:Y:S02]  /*03c0*/  IADD3 R2, P0, PT, R17.reuse, R34, RZ ;  /* 0x0000002211027210 */ /* 0x040fe40007f1e0ff */
[----:B------:R-:W-:Y:S02]  /*03d0*/  IADD3 R17, PT, PT, R17, 0x8, RZ ;  /* 0x0000000811117810 */ /* 0x000fe40007ffe0ff */
[----:B------:R-:W-:-:S05]  /*03e0*/  IADD3.X R3, PT, PT, RZ, R32, RZ, P0, !PT ;  /* 0x00000020ff037210 */ /* 0x000fca00007fe4ff */
[----:B------:R1:W-:Y:S04]  /*03f0*/  STG.E.U8 desc[UR6][R2.64], RZ ;  /* 0x000000ff02007986 */ /* 0x0003e8000c101106 */
[----:B------:R1:W-:Y:S04]  /*0400*/  STG.E.U8 desc[UR6][R2.64+0x1], RZ ;  /* 0x000001ff02007986 */ /* 0x0003e8000c101106 */
[----:B------:R1:W-:Y:S04]  /*0410*/  STG.E.U8 desc[UR6][R2.64+0x2], RZ ;  /* 0x000002ff02007986 */ /* 0x0003e8000c101106 */
[----:B------:R1:W-:Y:S04]  /*0420*/  STG.E.U8 desc[UR6][R2.64+0x3], RZ ;  /* 0x000003ff02007986 */ /* 0x0003e8000c101106 */
[----:B------:R1:W-:Y:S04]  /*0430*/  STG.E.U8 desc[UR6][R2.64+0x4], RZ ;  /* 0x000004ff02007986 */ /* 0x0003e8000c101106 */
[----:B------:R1:W-:Y:S04]  /*0440*/  STG.E.U8 desc[UR6][R2.64+0x5], RZ ;  /* 0x000005ff02007986 */ /* 0x0003e8000c101106 */
[----:B------:R1:W-:Y:S04]  /*0450*/  STG.E.U8 desc[UR6][R2.64+0x6], RZ ;  /* 0x000006ff02007986 */ /* 0x0003e8000c101106 */
[----:B------:R1:W-:Y:S02]  /*0460*/  STG.E.U8 desc[UR6][R2.64+0x7], RZ ;  /* 0x000007ff02007986 */ /* 0x0003e4000c101106 */
.L_x_26:
[----:B------:R-:W-:Y:S05]  /*0470*/  @!P1 BRA `(.L_x_23) ;  /* 0x0000000000509947 */ /* 0x000fea0003800000 */
[----:B------:R-:W-:Y:S02]  /*0480*/  ISETP.GE.U32.AND P0, PT, R16, 0x4, PT ;  /* 0x000000041000780c */ /* 0x000fe40003f06070 */
[----:B0-----:R-:W-:-:S04]  /*0490*/  LOP3.LUT R20, R33, 0x3, RZ, 0xc0, !PT ;  /* 0x0000000321147812 */ /* 0x001fc800078ec0ff */
[----:B------:R-:W-:-:S07]  /*04a0*/  ISETP.NE.AND P1, PT, R20, RZ, PT ;  /* 0x000000ff1400720c */ /* 0x000fce0003f25270 */
[----:B------:R-:W-:Y:S06]  /*04b0*/  @!P0 BRA `(.L_x_27) ;  /* 0x00000000001c8947 */ /* 0x000fec0003800000 */
[C---:B-1----:R-:W-:Y:S02]  /*04c0*/  IADD3 R2, P0, PT, R17.reuse, R34, RZ ;  /* 0x0000002211027210 */ /* 0x042fe40007f1e0ff */
[----:B------:R-:W-:-:S03]  /*04d0*/  IADD3 R17, PT, PT, R17, 0x4, RZ ;  /* 0x0000000411117810 */ /* 0x000fc60007ffe0ff */
[----:B------:R-:W-:-:S05]  /*04e0*/  IMAD.X R3, RZ, RZ, R32, P0 ;  /* 0x000000ffff037224 */ /* 0x000fca00000e0620 */
[----:B------:R0:W-:Y:S04]  /*04f0*/  STG.E.U8 desc[UR6][R2.64], RZ ;  /* 0x000000ff02007986 */ /* 0x0001e8000c101106 */
[----:B------:R0:W-:Y:S04]  /*0500*/  STG.E.U8 desc[UR6][R2.64+0x1], RZ ;  /* 0x000001ff02007986 */ /* 0x0001e8000c101106 */
[----:B------:R0:W-:Y:S04]  /*0510*/  STG.E.U8 desc[UR6][R2.64+0x2], RZ ;  /* 0x000002ff02007986 */ /* 0x0001e8000c101106 */
[----:B------:R0:W-:Y:S02]  /*0520*/  STG.E.U8 desc[UR6][R2.64+0x3], RZ ;  /* 0x000003ff02007986 */ /* 0x0001e4000c101106 */
.L_x_27:
[----:B------:R-:W-:Y:S05]  /*0530*/  @!P1 BRA `(.L_x_23) ;  /* 0x0000000000209947 */ /* 0x000fea0003800000 */
[----:B------:R-:W-:-:S05]  /*0540*/  UMOV UR4, URZ ;  /* 0x000000ff00047c82 */ /* 0x000fca0008000000 */
.L_x_28:
[C---:B01----:R-:W-:Y:S01]  /*0550*/  IADD3 R2, P0, PT, R17.reuse, R34, RZ ;  /* 0x0000002211027210 */ /* 0x043fe20007f1e0ff */
[----:B------:R-:W-:Y:S01]  /*0560*/  UIADD3 UR4, UPT, UPT, UR4, 0x1, URZ ;  /* 0x0000000104047890 */ /* 0x000fe2000fffe0ff */
[----:B------:R-:W-:Y:S02]  /*0570*/  VIADD R17, R17, 0x1 ;  /* 0x0000000111117836 */ /* 0x000fe40000000000 */
[----:B------:R-:W-:-:S03]  /*0580*/  IADD3.X R3, PT, PT, RZ, R32, RZ, P0, !PT ;  /* 0x00000020ff037210 */ /* 0x000fc600007fe4ff */
[----:B------:R-:W-:Y:S02]  /*0590*/  ISETP.NE.AND P0, PT, R20, UR4, PT ;  /* 0x0000000414007c0c */ /* 0x000fe4000bf05270 */
[----:B------:R2:W-:Y:S11]  /*05a0*/  STG.E.U8 desc[UR6][R2.64], RZ ;  /* 0x000000ff02007986 */ /* 0x0005f6000c101106 */
[----:B--2---:R-:W-:Y:S05]  /*05b0*/  @P0 BRA `(.L_x_28) ;  /* 0xfffffffc00e40947 */ /* 0x004fea000383ffff */
.L_x_23:
[----:B0-----:R-:W0:Y:S01]  /*05c0*/  I2F.U32.RP R20, R33 ;  /* 0x0000002100147306 */ /* 0x001e220000209000 */
[----:B-1---5:R-:W-:Y:S01]  /*05d0*/  SHF.R.U32.HI R2, RZ, 0x2, R19 ;  /* 0x00000002ff027819 */ /* 0x022fe20000011613 */
[----:B------:R-:W-:Y:S01]  /*05e0*/  IMAD.SHL.U32 R16, R9, 0x10, RZ ;  /* 0x0000001009107824 */ /* 0x000fe200078e00ff */
[----:B------:R-:W-:Y:S02]  /*05f0*/  IADD3 R24, PT, PT, R18, 0x587c5, RZ ;  /* 0x000587c512187810 */ /* 0x000fe40007ffe0ff */
[----:B------:R-:W-:Y:S02]  /*0600*/  LOP3.LUT R2, R2, R19, RZ, 0x3c, !PT ;  /* 0x0000001302027212 */ /* 0x000fe400078e3cff */
[----:B------:R-:W-:Y:S02]  /*0610*/  ISETP.NE.U32.AND P1, PT, R33, RZ, PT ;  /* 0x000000ff2100720c */ /* 0x000fe40003f25070 */
[----:B------:R-:W-:-:S04]  /*0620*/  SHF.L.U32 R3, R2, 0x1, RZ ;  /* 0x0000000102037819 */ /* 0x000fc800000006ff */
[----:B------:R-:W-:Y:S01]  /*0630*/  LOP3.LUT R3, R9, R16, R3, 0x96, !PT ;  /* 0x0000001009037212 */ /* 0x000fe200078e9603 */
[----:B------:R-:W-:Y:S01]  /*0640*/  IMAD.MOV.U32 R16, RZ, RZ, RZ ;  /* 0x000000ffff107224 */ /* 0x000fe200078e00ff */
[----:B0-----:R-:W0:Y:S02]  /*0650*/  MUFU.RCP R20, R20 ;  /* 0x0000001400147308 */ /* 0x001e240000001000 */
[----:B------:R-:W-:Y:S01]  /*0660*/  LOP3.LUT R3, R3, R2, RZ, 0x3c, !PT ;  /* 0x0000000203037212 */ /* 0x000fe200078e3cff */
[----:B------:R-:W-:-:S03]  /*0670*/  IMAD.MOV.U32 R2, RZ, RZ, RZ ;  /* 0x000000ffff027224 */ /* 0x000fc600078e00ff */
[----:B------:R-:W-:Y:S02]  /*0680*/  IADD3 R30, PT, PT, R3, R24, RZ ;  /* 0x00000018031e7210 */ /* 0x000fe40007ffe0ff */
[----:B0-----:R-:W-:-:S06]  /*0690*/  IADD3 R17, PT, PT, R20, 0xffffffe, RZ ;  /* 0x0ffffffe14117810 */ /* 0x001fcc0007ffe0ff */
[----:B------:R-:W0:Y:S02]  /*06a0*/  F2I.FTZ.U32.TRUNC.NTZ R17, R17 ;  /* 0x0000001100117305 */ /* 0x000e24000021f000 */
[----:B0-----:R-:W-:-:S05]  /*06b0*/  IADD3 R22, PT, PT, RZ, -R17, RZ ;  /* 0x80000011ff167210 */ /* 0x001fca0007ffe0ff */
[----:B------:R-:W-:-:S04]  /*06c0*/  IMAD R19, R22, R33, RZ ;  /* 0x0000002116137224 */ /* 0x000fc800078e02ff */
[----:B------:R-:W-:Y:S01]  /*06d0*/  IMAD.HI.U32 R17, R17, R19, R16 ;  /* 0x0000001311117227 */ /* 0x000fe200078e0010 */
[----:B------:R-:W-:-:S05]  /*06e0*/  MOV R16, R24 ;  /* 0x0000001800107202 */ /* 0x000fca0000000f00 */
[----:B------:R-:W-:-:S05]  /*06f0*/  IMAD.HI.U32 R17, R17, R30, RZ ;  /* 0x0000001e11117227 */ /* 0x000fca00078e00ff */
[----:B------:R-:W-:-:S05]  /*0700*/  IADD3 R17, PT, PT, -R17, RZ, RZ ;  /* 0x000000ff11117210 */ /* 0x000fca0007ffe1ff */
[----:B------:R-:W-:Y:S02]  /*0710*/  IMAD R30, R33, R17, R30 ;  /* 0x00000011211e7224 */ /* 0x000fe400078e021e */
[----:B------:R-:W-:-:S03]  /*0720*/  HFMA2 R17, -RZ, RZ, 0, 5.9604644775390625e-08 ;  /* 0x00000001ff117431 */ /* 0x000fc600000001ff */
[----:B------:R-:W-:-:S13]  /*0730*/  ISETP.GE.U32.AND P0, PT, R30, R33, PT ;  /* 0x000000211e00720c */ /* 0x000fda0003f06070 */
[----:B------:R-:W-:-:S05]  /*0740*/  @P0 IMAD.IADD R30, R30, 0x1, -R33 ;  /* 0x000000011e1e0824 */ /* 0x000fca00078e0a21 */
[----:B------:R-:W-:-:S13]  /*0750*/  ISETP.GE.U32.AND P0, PT, R30, R33, PT ;  /* 0x000000211e00720c */ /* 0x000fda0003f06070 */
[-C--:B------:R-:W-:Y:S02]  /*0760*/  @P0 IADD3 R30, PT, PT, R30, -R33.reuse, RZ ;  /* 0x800000211e1e0210 */ /* 0x080fe40007ffe0ff */
[----:B------:R-:W-:-:S04]  /*0770*/  @!P1 LOP3.LUT R30, RZ, R33, RZ, 0x33, !PT ;  /* 0x00000021ff1e9212 */ /* 0x000fc800078e33ff */
[C---:B------:R-:W-:Y:S01]  /*0780*/  IADD3 R20, P0, PT, R30.reuse, R34, RZ ;  /* 0x000000221e147210 */ /* 0x040fe20007f1e0ff */
[----:B------:R0:W-:Y:S01]  /*0790*/  STG.E desc[UR6][R4.64], R30 ;  /* 0x0000001e04007986 */ /* 0x0001e2000c101906 */
[----:B------:R-:W-:Y:S02]  /*07a0*/  MOV R31, R30 ;  /* 0x0000001e001f7202 */ /* 0x000fe40000000f00 */
[----:B------:R-:W-:Y:S02]  /*07b0*/  LEA.HI.X.SX32 R21, R30, R32, 0x1, P0 ;  /* 0x000000201e157211 */ /* 0x000fe400000f0eff */
[----:B------:R-:W-:-:S03]  /*07c0*/  ISETP.GE.AND P0, PT, R33, 0x2, PT ;  /* 0x000000022100780c */ /* 0x000fc60003f06270 */
[----:B------:R0:W-:Y:S10]  /*07d0*/  STG.E.U8 desc[UR6][R20.64], R17 ;  /* 0x0000001114007986 */ /* 0x0001f4000c101106 */
[----:B------:R-:W-:Y:S05]  /*07e0*/  @!P0 BRA `(.L_x_29) ;  /* 0x0000001c002c8947 */ /* 0x000fea0003800000 */
[----:B0-----:R-:W0:Y:S01]  /*07f0*/  LDC.64 R20, c[0x3][0x50] ;  /* 0x00c01400ff147b82 */ /* 0x001e220000000a00 */
[----:B------:R-:W-:Y:S01]  /*0800*/  IMAD R16, R33, 0x587c5, R18 ;  /* 0x000587c521107824 */ /* 0x000fe200078e0212 */
[----:B------:R-:W-:Y:S02]  /*0810*/  MOV R17, 0x1 ;  /* 0x0000000100117802 */ /* 0x000fe40000000f00 */
[----:B------:R-:W-:Y:S01]  /*0820*/  MOV R31, R30 ;  /* 0x0000001e001f7202 */ /* 0x000fe20000000f00 */
[----:B0-----:R-:W-:Y:S01]  /*0830*/  FMUL R2, R20, 0.5 ;  /* 0x3f00000014027820 */ /* 0x001fe20000400000 */
[----:B------:R-:W-:Y:S01]  /*0840*/  FMUL R19, R21, 0.5 ;  /* 0x3f00000015137820 */ /* 0x000fe20000400000 */
[----:B------:R-:W-:Y:S08]  /*0850*/  FRND.FLOOR R29, R20 ;  /* 0x00000014001d7307 */ /* 0x000ff00000205000 */
[----:B------:R-:W0:Y:S08]  /*0860*/  FRND.TRUNC R2, R2 ;  /* 0x0000000200027307 */ /* 0x000e30000020d000 */
[----:B------:R-:W1:Y:S01]  /*0870*/  FRND.TRUNC R19, R19 ;  /* 0x0000001300137307 */ /* 0x000e62000020d000 */
[----:B0-----:R-:W-:-:S07]  /*0880*/  FADD R27, R2, R2 ;  /* 0x00000002021b7221 */ /* 0x001fce0000000000 */
[----:B------:R0:W2:Y:S01]  /*0890*/  FRND.FLOOR R28, R21 ;  /* 0x00000015001c7307 */ /* 0x0000a20000205000 */
[----:B------:R-:W-:Y:S02]  /*08a0*/  IMAD.MOV.U32 R2, RZ, RZ, RZ ;  /* 0x000000ffff027224 */ /* 0x000fe400078e00ff */
[----:B------:R-:W-:Y:S01]  /*08b0*/  FADD R27, -R27, R20 ;  /* 0x000000141b1b7221 */ /* 0x000fe20000000100 */
[----:B-1----:R-:W-:-:S04]  /*08c0*/  FADD R26, R19, R19 ;  /* 0x00000013131a7221 */ /* 0x002fc80000000000 */
[----:B------:R-:W-:-:S07]  /*08d0*/  FADD R26, -R26, R21 ;  /* 0x000000151a1a7221 */ /* 0x000fce0000000100 */
.L_x_48:
[----:B------:R-:W1:Y:S01]  /*08e0*/  LDCU UR4, c[0x3][0x48] ;  /* 0x00c00900ff0477ac */ /* 0x000e620008000800 */
[----:B------:R-:W-:Y:S01]  /*08f0*/  IMAD.MOV.U32 R23, RZ, RZ, R10 ;  /* 0x000000ffff177224 */ /* 0x000fe200078e000a */
[----:B------:R-:W-:Y:S01]  /*0900*/  MOV R10, R11 ;  /* 0x0000000b000a7202 */ /* 0x000fe20000000f00 */
[----:B------:R-:W-:Y:S02]  /*0910*/  HFMA2 R22, -RZ, RZ, 0, 0 ;  /* 0x00000000ff167431 */ /* 0x000fe400000001ff */
[----:B------:R-:W-:Y:S01]  /*0920*/  IMAD.MOV.U32 R11, RZ, RZ, R8 ;  /* 0x000000ffff0b7224 */ /* 0x000fe200078e0008 */
[----:B------:R-:W-:Y:S01]  /*0930*/  MOV R8, R9 ;  /* 0x0000000900087202 */ /* 0x000fe20000000f00 */
[----:B------:R-:W-:Y:S01]  /*0940*/  IMAD.MOV.U32 R33, RZ, RZ, R32 ;  /* 0x000000ffff217224 */ /* 0x000fe200078e0020 */
[----:B------:R-:W-:Y:S02]  /*0950*/  MOV R38, R34 ;  /* 0x0000002200267202 */ /* 0x000fe40000000f00 */
[----:B------:R-:W-:Y:S01]  /*0960*/  MOV R9, R3 ;  /* 0x0000000300097202 */ /* 0x000fe20000000f00 */
[----:B-1----:R-:W-:Y:S01]  /*0970*/  IMAD R36, R31, UR4, RZ ;  /* 0x000000041f247c24 */ /* 0x002fe2000f8e02ff */
[----:B------:R-:W-:-:S04]  /*0980*/  UIADD3 UR4, UPT, UPT, -UR4, URZ, URZ ;  /* 0x000000ff04047290 */ /* 0x000fc8000fffe1ff */
[----:B------:R-:W-:-:S08]  /*0990*/  MOV R31, R36 ;  /* 0x00000024001f7202 */ /* 0x000fd00000000f00 */
.L_x_36:
[----:B------:R-:W-:Y:S01]  /*09a0*/  IMAD.MOV.U32 R18, RZ, RZ, R38 ;  /* 0x000000ffff127224 */ /* 0x000fe200078e0026 */
[----:B------:R-:W-:-:S05]  /*09b0*/  MOV R19, R33 ;  /* 0x0000002100137202 */ /* 0x000fca0000000f00 */
[----:B------:R-:W3:Y:S01]  /*09c0*/  LDG.E.U8 R3, desc[UR6][R18.64] ;  /* 0x0000000612037981 */ /* 0x000ee2000c1e1100 */
[----:B------:R-:W-:Y:S01]  /*09d0*/  UIADD3 UR4, UPT, UPT, UR4, 0x1, URZ ;  /* 0x0000000104047890 */ /* 0x000fe2000fffe0ff */
[----:B------:R-:W-:Y:S03]  /*09e0*/  BSSY.RECONVERGENT B0, `(.L_x_30) ;  /* 0x00000b7000007945 */ /* 0x000fe60003800200 */
[----:B------:R-:W-:Y:S01]  /*09f0*/  UISETP.NE.AND UP0, UPT, UR4, URZ, UPT ;  /* 0x000000ff0400728c */ /* 0x000fe2000bf05270 */
[----:B---3--:R-:W-:-:S13]  /*0a00*/  ISETP.NE.AND P0, PT, R3, RZ, PT ;  /* 0x000000ff0300720c */ /* 0x008fda0003f05270 */
[----:B------:R-:W-:Y:S05]  /*0a10*/  @P0 BRA `(.L_x_31) ;  /* 0x0000000800cc0947 */ /* 0x000fea0003800000 */
[----:B------:R-:W1:Y:S08]  /*0a20*/  LDC.64 R18, c[0x0][0x388] ;  /* 0x0000e200ff127b82 */ /* 0x000e700000000a00 */
[----:B0-----:R-:W0:Y:S01]  /*0a30*/  LDC.64 R20, c[0x0][0x390] ;  /* 0x0000e400ff147b82 */ /* 0x001e220000000a00 */
[----:B-1----:R-:W-:-:S06]  /*0a40*/  IMAD.WIDE R18, R31, 0x4, R18 ;  /* 0x000000041f127825 */ /* 0x002fcc00078e0212 */
[----:B------:R-:W3:Y:S01]  /*0a50*/  LDG.E R18, desc[UR6][R18.64] ;  /* 0x0000000612127981 */ /* 0x000ee2000c1e1900 */
[----:B0-----:R-:W-:-:S06]  /*0a60*/  IMAD.WIDE R20, R31, 0x4, R20 ;  /* 0x000000041f147825 */ /* 0x001fcc00078e0214 */
[----:B------:R0:W5:Y:S01]  /*0a70*/  LDG.E R20, desc[UR6][R20.64] ;  /* 0x0000000614147981 */ /* 0x000162000c1e1900 */
[----:B------:R-:W-:Y:S01]  /*0a80*/  BSSY.RECONVERGENT B1, `(.L_x_32) ;  /* 0x0000056000017945 */ /* 0x000fe20003800200 */
[C---:B---3--:R-:W-:Y:S01]  /*0a90*/  FMUL R3, |R18|.reuse, 16777216 ;  /* 0x4b80000012037820 */ /* 0x048fe20000400200 */
[----:B------:R-:W-:-:S04]  /*0aa0*/  FSETP.GEU.AND P0, PT, |R18|, 1.175494350822287508e-38, PT ;  /* 0x008000001200780b */ /* 0x000fc80003f0e200 */
[----:B------:R-:W-:Y:S02]  /*0ab0*/  FSEL R3, R3, |R18|, !P0 ;  /* 0x4000001203037208 */ /* 0x000fe40004000000 */
[----:B0-----:R-:W-:Y:S02]  /*0ac0*/  FSEL R21, RZ, -24, P0 ;  /* 0xc1c00000ff157808 */ /* 0x001fe40000000000 */
[----:B------:R-:W-:-:S04]  /*0ad0*/  IADD3 R35, PT, PT, R3, -0x3f3504f3, RZ ;  /* 0xc0cafb0d03237810 */ /* 0x000fc80007ffe0ff */
[----:B------:R-:W-:-:S05]  /*0ae0*/  LOP3.LUT R40, R35, 0xff800000, RZ, 0xc0, !PT ;  /* 0xff80000023287812 */ /* 0x000fca00078ec0ff */
[----:B------:R-:W-:-:S04]  /*0af0*/  IMAD.IADD R3, R3, 0x1, -R40 ;  /* 0x0000000103037824 */ /* 0x000fc800078e0a28 */
[C---:B------:R-:W-:Y:S01]  /*0b00*/  FADD R35, R3.reuse, 1 ;  /* 0x3f80000003237421 */ /* 0x040fe20000000000 */
[----:B------:R-:W-:-:S04]  /*0b10*/  FADD R42, R3, -1 ;  /* 0xbf800000032a7421 */ /* 0x000fc80000000000 */
[----:B------:R-:W-:Y:S01]  /*0b20*/  FADD R44, R42, R42 ;  /* 0x0000002a2a2c7221 */ /* 0x000fe20000000000 */
[----:B------:R-:W0:Y:S03]  /*0b30*/  MUFU.RCP R35, R35 ;  /* 0x0000002300237308 */ /* 0x000e260000001000 */
[----:B0-----:R-:W-:-:S04]  /*0b40*/  FMUL R19, R35, R44 ;  /* 0x0000002c23137220 */ /* 0x001fc80000400000 */
[----:B------:R-:W-:-:S04]  /*0b50*/  FADD R3, R42, -R19 ;  /* 0x800000132a037221 */ /* 0x000fc80000000000 */
[----:B------:R-:W-:-:S04]  /*0b60*/  FADD R3, R3, R3 ;  /* 0x0000000303037221 */ /* 0x000fc80000000000 */
[-C--:B------:R-:W-:Y:S01]  /*0b70*/  FFMA R44, R42, -R19.reuse, R3 ;  /* 0x800000132a2c7223 */ /* 0x080fe20000000003 */
[----:B------:R-:W-:Y:S01]  /*0b80*/  HFMA2 R3, -RZ, RZ, 0.771484375, 0.21533203125 ;  /* 0x3a2c32e4ff037431 */ /* 0x000fe200000001ff */
[----:B------:R-:W-:Y:S01]  /*0b90*/  I2FP.F32.S32 R42, R40 ;  /* 0x00000028002a7245 */ /* 0x000fe20000201400 */
[----:B------:R-:W-:Y:S01]  /*0ba0*/  FMUL R40, R19, R19 ;  /* 0x0000001313287220 */ /* 0x000fe20000400000 */
[----:B------:R-:W-:-:S03]  /*0bb0*/  FMUL R35, R35, R44 ;  /* 0x0000002c23237220 */ /* 0x000fc60000400000 */
[----:B------:R-:W-:Y:S01]  /*0bc0*/  FFMA R42, R42, 1.1920928955078125e-07, R21 ;  /* 0x340000002a2a7823 */ /* 0x000fe20000000015 */
[----:B------:R-:W-:-:S04]  /*0bd0*/  FFMA R21, R40, R3, 0.0032181653659790754318 ;  /* 0x3b52e7db28157423 */ /* 0x000fc80000000003 */
[----:B------:R-:W-:Y:S01]  /*0be0*/  FFMA R37, R40, R21, 0.018033718690276145935 ;  /* 0x3c93bb7328257423 */ /* 0x000fe20000000015 */
[----:B------:R-:W-:-:S03]  /*0bf0*/  FFMA R21, R19, 1.4426950216293334961, R42 ;  /* 0x3fb8aa3b13157823 */ /* 0x000fc6000000002a */
[----:B------:R-:W-:Y:S01]  /*0c00*/  FFMA R37, R40, R37, 0.12022458761930465698 ;  /* 0x3df6384f28257423 */ /* 0x000fe20000000025 */
[----:B------:R-:W-:-:S03]  /*0c10*/  FADD R42, R42, -R21 ;  /* 0x800000152a2a7221 */ /* 0x000fc60000000000 */
[----:B------:R-:W-:Y:S01]  /*0c20*/  FMUL R40, R40, R37 ;  /* 0x0000002528287220 */ /* 0x000fe20000400000 */
[----:B------:R-:W-:Y:S01]  /*0c30*/  FFMA R42, R19, 1.4426950216293334961, R42 ;  /* 0x3fb8aa3b132a7823 */ /* 0x000fe2000000002a */
[----:B------:R-:W0:Y:S02]  /*0c40*/  LDC R37, c[0x3][0x50] ;  /* 0x00c01400ff257b82 */ /* 0x000e240000000800 */
[----:B------:R-:W-:Y:S01]  /*0c50*/  FMUL R39, R40, 3 ;  /* 0x4040000028277820 */ /* 0x000fe20000400000 */
[----:B------:R-:W-:-:S04]  /*0c60*/  FFMA R42, R35, 1.4426950216293334961, R42 ;  /* 0x3fb8aa3b232a7823 */ /* 0x000fc8000000002a */
[----:B------:R-:W-:-:S04]  /*0c70*/  FFMA R42, R19, 1.9251366722983220825e-08, R42 ;  /* 0x32a55e34132a7823 */ /* 0x000fc8000000002a */
[----:B------:R-:W-:-:S04]  /*0c80*/  FFMA R39, R35, R39, R42 ;  /* 0x0000002723277223 */ /* 0x000fc8000000002a */
[----:B------:R-:W-:-:S04]  /*0c90*/  FFMA R42, R19, R40, R39 ;  /* 0x00000028132a7223 */ /* 0x000fc80000000027 */
[----:B------:R-:W-:-:S04]  /*0ca0*/  FADD R19, R21, R42 ;  /* 0x0000002a15137221 */ /* 0x000fc80000000000 */
[----:B------:R-:W-:Y:S01]  /*0cb0*/  FADD R21, -R21, R19 ;  /* 0x0000001315157221 */ /* 0x000fe20000000100 */
[----:B0-----:R-:W-:-:S03]  /*0cc0*/  FMUL R40, R19, R37 ;  /* 0x0000002513287220 */ /* 0x001fc60000400000 */
[----:B------:R-:W-:Y:S01]  /*0cd0*/  FADD R42, R42, -R21 ;  /* 0x800000152a2a7221 */ /* 0x000fe20000000000 */
[----:B------:R-:W0:Y:S01]  /*0ce0*/  FRND R35, R40 ;  /* 0x0000002800237307 */ /* 0x000e220000201000 */
[-C--:B------:R-:W-:Y:S01]  /*0cf0*/  FFMA R19, R19, R37.reuse, -R40 ;  /* 0x0000002513137223 */ /* 0x080fe20000000828 */
[C---:B------:R-:W-:Y:S02]  /*0d00*/  FSETP.GT.AND P1, PT, |R40|.reuse, 152, PT ;  /* 0x431800002800780b */ /* 0x040fe40003f24200 */
[----:B------:R-:W-:Y:S01]  /*0d10*/  FSETP.GEU.AND P2, PT, R40, RZ, PT ;  /* 0x000000ff2800720b */ /* 0x000fe20003f4e000 */
[----:B------:R-:W-:Y:S01]  /*0d20*/  FFMA R42, R42, R37, R19 ;  /* 0x000000252a2a7223 */ /* 0x000fe20000000013 */
[----:B------:R-:W-:Y:S01]  /*0d30*/  MOV R19, 0x391fcb8e ;  /* 0x391fcb8e00137802 */ /* 0x000fe20000000f00 */
[----:B0-----:R-:W-:Y:S01]  /*0d40*/  FADD R21, R40, -R35 ;  /* 0x8000002328157221 */ /* 0x001fe20000000000 */
[----:B------:R-:W-:Y:S02]  /*0d50*/  FSETP.GT.AND P0, PT, R35, RZ, PT ;  /* 0x000000ff2300720b */ /* 0x000fe40003f04000 */
[----:B------:R-:W0:Y:S01]  /*0d60*/  F2I.NTZ R35, R40 ;  /* 0x0000002800237305 */ /* 0x000e220000203100 */
[----:B------:R-:W-:-:S04]  /*0d70*/  FADD R42, R42, R21 ;  /* 0x000000152a2a7221 */ /* 0x000fc80000000000 */
[----:B------:R-:W-:-:S04]  /*0d80*/  FFMA R21, R42, R19, 0.0013391353422775864601 ;  /* 0x3aaf85ed2a157423 */ /* 0x000fc80000000013 */
[----:B------:R-:W-:-:S04]  /*0d90*/  FFMA R21, R42, R21, 0.0096188392490148544312 ;  /* 0x3c1d98562a157423 */ /* 0x000fc80000000015 */
[----:B------:R-:W-:-:S04]  /*0da0*/  FFMA R21, R42, R21, 0.055503588169813156128 ;  /* 0x3d6357bb2a157423 */ /* 0x000fc80000000015 */
[----:B------:R-:W-:-:S04]  /*0db0*/  FFMA R21, R42, R21, 0.24022644758224487305 ;  /* 0x3e75fdec2a157423 */ /* 0x000fc80000000015 */
[----:B------:R-:W-:-:S04]  /*0dc0*/  FFMA R21, R42, R21, 0.69314718246459960938 ;  /* 0x3f3172182a157423 */ /* 0x000fc80000000015 */
[----:B------:R-:W-:Y:S01]  /*0dd0*/  FFMA R21, R42, R21, 1 ;  /* 0x3f8000002a157423 */ /* 0x000fe20000000015 */
[----:B------:R-:W-:Y:S02]  /*0de0*/  SEL R42, RZ, 0x83000000, P0 ;  /* 0x83000000ff2a7807 */ /* 0x000fe40000000000 */
[----:B------:R-:W-:-:S03]  /*0df0*/  FSETP.NEU.AND P0, PT, R37, RZ, PT ;  /* 0x000000ff2500720b */ /* 0x000fc60003f0d000 */
[----:B------:R-:W-:Y:S01]  /*0e00*/  VIADD R44, R42, 0x7f000000 ;  /* 0x7f0000002a2c7836 */ /* 0x000fe20000000000 */
[----:B------:R-:W-:Y:S02]  /*0e10*/  FSETP.EQ.OR P0, PT, R18, 1, !P0 ;  /* 0x3f8000001200780b */ /* 0x000fe40004702400 */
[----:B0-----:R-:W-:Y:S01]  /*0e20*/  LEA R42, R35, -R42, 0x17 ;  /* 0x8000002a232a7211 */ /* 0x001fe200078eb8ff */
[----:B------:R-:W-:-:S04]  /*0e30*/  FMUL R21, R21, R44 ;  /* 0x0000002c15157220 */ /* 0x000fc80000400000 */
[----:B------:R-:W-:Y:S01]  /*0e40*/  FMUL R42, R21, R42 ;  /* 0x0000002a152a7220 */ /* 0x000fe20000400000 */
[----:B------:R-:W-:Y:S01]  /*0e50*/  HFMA2 R21, -RZ, RZ, 1.875, 0 ;  /* 0x3f800000ff157431 */ /* 0x000fe200000001ff */
[----:B------:R-:W-:-:S04]  /*0e60*/  @P1 FSEL R42, RZ, +INF , !P2 ;  /* 0x7f800000ff2a1808 */ /* 0x000fc80005000000 */
[----:B------:R-:W-:Y:S05]  /*0e70*/  @P0 BRA `(.L_x_33) ;  /* 0x0000000000580947 */ /* 0x000fea0003800000 */
[----:B------:R-:W-:-:S04]  /*0e80*/  FSETP.NAN.AND P0, PT, |R37|, |R37|, PT ;  /* 0x400000252500720b */ /* 0x000fc80003f08200 */
[----:B------:R-:W-:-:S13]  /*0e90*/  FSETP.NUM.AND P0, PT, |R18|, |R18|, !P0 ;  /* 0x400000121200720b */ /* 0x000fda0004707200 */
[----:B------:R-:W-:Y:S01]  /*0ea0*/  @!P0 FADD R21, R18, R37 ;  /* 0x0000002512158221 */ /* 0x000fe20000000000 */
[----:B------:R-:W-:Y:S06]  /*0eb0*/  @!P0 BRA `(.L_x_33) ;  /* 0x0000000000488947 */ /* 0x000fec0003800000 */
[----:B------:R-:W-:-:S04]  /*0ec0*/  FSETP.NEU.AND P0, PT, |R18|, +INF , PT ;  /* 0x7f8000001200780b */ /* 0x000fc80003f0d200 */
[----:B------:R-:W-:-:S04]  /*0ed0*/  FSETP.NEU.AND P0, PT, R18, RZ, P0 ;  /* 0x000000ff1200720b */ /* 0x000fc8000070d000 */
[----:B------:R-:W-:Y:S02]  /*0ee0*/  FSETP.GEU.OR P1, PT, R37, RZ, P0 ;  /* 0x000000ff2500720b */ /* 0x000fe4000072e400 */
[----:B------:R-:W-:-:S07]  /*0ef0*/  FSETP.NEU.AND P2, PT, |R27|, 1, !P0 ;  /* 0x3f8000001b00780b */ /* 0x000fce000474d200 */
[----:B------:R-:W-:-:S05]  /*0f00*/  @!P0 FADD R35, R18, R18 ;  /* 0x0000001212238221 */ /* 0x000fca0000000000 */
[----:B------:R-:W-:-:S04]  /*0f10*/  @!P1 LOP3.LUT R35, R35, 0x7f800000, RZ, 0x3c, !PT ;  /* 0x7f80000023239812 */ /* 0x000fc800078e3cff */
[----:B------:R-:W-:-:S05]  /*0f20*/  @P2 LOP3.LUT R35, R35, 0x7fffffff, RZ, 0xc0, !PT ;  /* 0x7fffffff23232812 */ /* 0x000fca00078ec0ff */
[----:B------:R-:W-:Y:S01]  /*0f30*/  @!P0 IMAD.MOV.U32 R21, RZ, RZ, R35 ;  /* 0x000000ffff158224 */ /* 0x000fe200078e0023 */
[----:B------:R-:W-:Y:S06]  /*0f40*/  @!P0 BRA `(.L_x_33) ;  /* 0x0000000000248947 */ /* 0x000fec0003800000 */
[----:B------:R-:W-:Y:S02]  /*0f50*/  FSETP.NEU.AND P0, PT, |R37|, +INF , PT ;  /* 0x7f8000002500780b */ /* 0x000fe40003f0d200 */
[----:B------:R-:W-:-:S13]  /*0f60*/  FSETP.EQ.AND P1, PT, R18, -1, PT ;  /* 0xbf8000001200780b */ /* 0x000fda0003f22000 */
[----:B------:R-:W-:Y:S05]  /*0f70*/  @!P0 BRA P1, `(.L_x_33) ;  /* 0x0000000000188947 */ /* 0x000fea0000800000 */
[----:B------:R-:W-:Y:S02]  /*0f80*/  FSETP.GEU.AND P1, PT, R18, RZ, PT ;  /* 0x000000ff1200720b */ /* 0x000fe40003f2e000 */
[----:B------:R-:W-:-:S11]  /*0f90*/  MOV R21, R42 ;  /* 0x0000002a00157202 */ /* 0x000fd60000000f00 */
[----:B------:R-:W-:Y:S02]  /*0fa0*/  @!P1 FSETP.NEU.AND P2, PT, |R27|, 1, PT ;  /* 0x3f8000001b00980b */ /* 0x000fe40003f4d200 */
[----:B------:R-:W-:Y:S02]  /*0fb0*/  @!P1 FSETP.NEU.AND P0, PT, R29, R37, PT ;  /* 0x000000251d00920b */ /* 0x000fe40003f0d000 */
[----:B------:R-:W-:-:S04]  /*0fc0*/  @!P1 FSEL R18, R42, -R42, P2 ;  /* 0x8000002a2a129208 */ /* 0x000fc80001000000 */
[----:B------:R-:W-:-:S07]  /*0fd0*/  @!P1 FSEL R21, R18, +QNAN , !P0 ;  /* 0x7fffffff12159808 */ /* 0x000fce0004000000 */
.L_x_33:
[----:B------:R-:W-:Y:S05]  /*0fe0*/  BSYNC.RECONVERGENT B1 ;  /* 0x0000000000017941 */ /* 0x000fea0003800200 */
.L_x_32:
[C---:B-----5:R-:W-:Y:S01]  /*0ff0*/  FMUL R35, |R20|.reuse, 16777216 ;  /* 0x4b80000014237820 */ /* 0x060fe20000400200 */
[----:B------:R-:W-:Y:S01]  /*1000*/  FSETP.GEU.AND P0, PT, |R20|, 1.175494350822287508e-38, PT ;  /* 0x008000001400780b */ /* 0x000fe20003f0e200 */
[----:B------:R-:W-:Y:S03]  /*1010*/  BSSY.RECONVERGENT B1, `(.L_x_34) ;  /* 0x0000052000017945 */ /* 0x000fe60003800200 */
[----:B------:R-:W-:-:S04]  /*1020*/  FSEL R18, R35, |R20|, !P0 ;  /* 0x4000001423127208 */ /* 0x000fc80004000000 */
[----:B------:R-:W-:-:S04]  /*1030*/  IADD3 R37, PT, PT, R18, -0x3f3504f3, RZ ;  /* 0xc0cafb0d12257810 */ /* 0x000fc80007ffe0ff */
[----:B------:R-:W-:-:S04]  /*1040*/  LOP3.LUT R37, R37, 0xff800000, RZ, 0xc0, !PT ;  /* 0xff80000025257812 */ /* 0x000fc800078ec0ff */
[-C--:B------:R-:W-:Y:S02]  /*1050*/  IADD3 R18, PT, PT, R18, -R37.reuse, RZ ;  /* 0x8000002512127210 */ /* 0x080fe40007ffe0ff */
[----:B------:R-:W-:Y:S02]  /*1060*/  I2FP.F32.S32 R42, R37 ;  /* 0x00000025002a7245 */ /* 0x000fe40000201400 */
[----:B------:R-:W-:Y:S01]  /*1070*/  FSEL R37, RZ, -24, P0 ;  /* 0xc1c00000ff257808 */ /* 0x000fe20000000000 */
[C---:B------:R-:W-:Y:S01]  /*1080*/  FADD R35, R18.reuse, 1 ;  /* 0x3f80000012237421 */ /* 0x040fe20000000000 */
[----:B------:R-:W-:-:S03]  /*1090*/  FADD R39, R18, -1 ;  /* 0xbf80000012277421 */ /* 0x000fc60000000000 */
[----:B------:R-:W-:Y:S01]  /*10a0*/  FFMA R37, R42, 1.1920928955078125e-07, R37 ;  /* 0x340000002a257823 */ /* 0x000fe20000000025 */
[----:B------:R-:W-:Y:S01]  /*10b0*/  FADD R18, R39, R39 ;  /* 0x0000002727127221 */ /* 0x000fe20000000000 */
[----:B------:R-:W0:Y:S03]  /*10c0*/  MUFU.RCP R35, R35 ;  /* 0x0000002300237308 */ /* 0x000e260000001000 */
[----:B0-----:R-:W-:-:S04]  /*10d0*/  FMUL R18, R35, R18 ;  /* 0x0000001223127220 */ /* 0x001fc80000400000 */
[----:B------:R-:W-:-:S04]  /*10e0*/  FADD R40, R39, -R18 ;  /* 0x8000001227287221 */ /* 0x000fc80000000000 */
[----:B------:R-:W-:-:S04]  /*10f0*/  FADD R40, R40, R40 ;  /* 0x0000002828287221 */ /* 0x000fc80000000000 */
[-C--:B------:R-:W-:Y:S01]  /*1100*/  FFMA R44, R39, -R18.reuse, R40 ;  /* 0x80000012272c7223 */ /* 0x080fe20000000028 */
[----:B------:R-:W-:-:S03]  /*1110*/  FMUL R40, R18, R18 ;  /* 0x0000001212287220 */ /* 0x000fc60000400000 */
[----:B------:R-:W-:Y:S01]  /*1120*/  FMUL R35, R35, R44 ;  /* 0x0000002c23237220 */ /* 0x000fe20000400000 */
[----:B------:R-:W-:-:S04]  /*1130*/  FFMA R3, R40, R3, 0.0032181653659790754318 ;  /* 0x3b52e7db28037423 */ /* 0x000fc80000000003 */
[----:B------:R-:W-:Y:S01]  /*1140*/  FFMA R39, R40, R3, 0.018033718690276145935 ;  /* 0x3c93bb7328277423 */ /* 0x000fe20000000003 */
[----:B------:R-:W-:-:S03]  /*1150*/  FFMA R3, R18, 1.4426950216293334961, R37 ;  /* 0x3fb8aa3b12037823 */ /* 0x000fc60000000025 */
[----:B------:R-:W-:Y:S01]  /*1160*/  FFMA R39, R40, R39, 0.12022458761930465698 ;  /* 0x3df6384f28277423 */ /* 0x000fe20000000027 */
[----:B------:R-:W-:-:S03]  /*1170*/  FADD R37, R37, -R3 ;  /* 0x8000000325257221 */ /* 0x000fc60000000000 */
[----:B------:R-:W-:Y:S01]  /*1180*/  FMUL R39, R40, R39 ;  /* 0x0000002728277220 */ /* 0x000fe20000400000 */
[----:B------:R-:W-:Y:S02]  /*1190*/  FFMA R40, R18, 1.4426950216293334961, R37 ;  /* 0x3fb8aa3b12287823 */ /* 0x000fe40000000025 */
[----:B------:R-:W0:Y:S02]  /*11a0*/  LDC R37, c[0x3][0x54] ;  /* 0x00c01500ff257b82 */ /* 0x000e240000000800 */
[----:B------:R-:W-:-:S04]  /*11b0*/  FFMA R41, R35, 1.4426950216293334961, R40 ;  /* 0x3fb8aa3b23297823 */ /* 0x000fc80000000028 */
[----:B------:R-:W-:Y:S01]  /*11c0*/  FFMA R40, R18, 1.9251366722983220825e-08, R41 ;  /* 0x32a55e3412287823 */ /* 0x000fe20000000029 */
[----:B------:R-:W-:-:S04]  /*11d0*/  FMUL R41, R39, 3 ;  /* 0x4040000027297820 */ /* 0x000fc80000400000 */
        /* <DEDUP_REMOVED lines=10> */
[----:B------:R-:W-:-:S03]  /*1280*/  FFMA R39, R40, R37, R39 ;  /* 0x0000002528277223 */ /* 0x000fc60000000027 */
[----:B------:R-:W1:Y:S01]  /*1290*/  F2I.NTZ R3, R18 ;  /* 0x0000001200037305 */ /* 0x000e620000203100 */
[----:B0-----:R-:W-:Y:S01]  /*12a0*/  FADD R40, R18, -R35 ;  /* 0x8000002312287221 */ /* 0x001fe20000000000 */
[----:B------:R-:W-:-:S03]  /*12b0*/  FSETP.GT.AND P0, PT, R35, RZ, PT ;  /* 0x000000ff2300720b */ /* 0x000fc60003f04000 */
[----:B------:R-:W-:Y:S01]  /*12c0*/  FADD R40, R39, R40 ;  /* 0x0000002827287221 */ /* 0x000fe20000000000 */
[----:B------:R-:W-:Y:S02]  /*12d0*/  SEL R42, RZ, 0x83000000, P0 ;  /* 0x83000000ff2a7807 */ /* 0x000fe40000000000 */
[----:B------:R-:W-:Y:S01]  /*12e0*/  FSETP.NEU.AND P0, PT, R37, RZ, PT ;  /* 0x000000ff2500720b */ /* 0x000fe20003f0d000 */
[----:B------:R-:W-:-:S03]  /*12f0*/  FFMA R19, R40, R19, 0.0013391353422775864601 ;  /* 0x3aaf85ed28137423 */ /* 0x000fc60000000013 */
[----:B------:R-:W-:Y:S01]  /*1300*/  FSETP.EQ.OR P0, PT, R20, 1, !P0 ;  /* 0x3f8000001400780b */ /* 0x000fe20004702400 */
[----:B------:R-:W-:-:S04]  /*1310*/  FFMA R19, R40, R19, 0.0096188392490148544312 ;  /* 0x3c1d985628137423 */ /* 0x000fc80000000013 */
[----:B------:R-:W-:-:S04]  /*1320*/  FFMA R19, R40, R19, 0.055503588169813156128 ;  /* 0x3d6357bb28137423 */ /* 0x000fc80000000013 */
[----:B------:R-:W-:-:S04]  /*1330*/  FFMA R19, R40, R19, 0.24022644758224487305 ;  /* 0x3e75fdec28137423 */ /* 0x000fc80000000013 */
[----:B------:R-:W-:-:S04]  /*1340*/  FFMA R19, R40, R19, 0.69314718246459960938 ;  /* 0x3f31721828137423 */ /* 0x000fc80000000013 */
[----:B------:R-:W-:Y:S01]  /*1350*/  FFMA R19, R40, R19, 1 ;  /* 0x3f80000028137423 */ /* 0x000fe20000000013 */
[----:B------:R-:W-:Y:S01]  /*1360*/  VIADD R40, R42, 0x7f000000 ;  /* 0x7f0000002a287836 */ /* 0x000fe20000000000 */
[----:B-1----:R-:W-:Y:S01]  /*1370*/  LEA R42, R3, -R42, 0x17 ;  /* 0x8000002a032a7211 */ /* 0x002fe200078eb8ff */
[----:B------:R-:W-:Y:S02]  /*1380*/  HFMA2 R3, -RZ, RZ, 1.875, 0 ;  /* 0x3f800000ff037431 */ /* 0x000fe400000001ff */
[----:B------:R-:W-:-:S04]  /*1390*/  FMUL R19, R19, R40 ;  /* 0x0000002813137220 */ /* 0x000fc80000400000 */
[----:B------:R-:W-:Y:S01]  /*13a0*/  FMUL R19, R19, R42 ;  /* 0x0000002a13137220 */ /* 0x000fe20000400000 */
[----:B------:R-:W-:Y:S01]  /*13b0*/  @P1 FSEL R19, RZ, +INF , !P2 ;  /* 0x7f800000ff131808 */ /* 0x000fe20005000000 */
[----:B------:R-:W-:Y:S06]  /*13c0*/  @P0 BRA `(.L_x_35) ;  /* 0x0000000000580947 */ /* 0x000fec0003800000 */
        /* <DEDUP_REMOVED lines=10> */
[----:B------:R-:W-:-:S04]  /*1470*/  @P2 LOP3.LUT R18, R18, 0x7fffffff, RZ, 0xc0, !PT ;  /* 0x7fffffff12122812 */ /* 0x000fc800078ec0ff */
[----:B------:R-:W-:Y:S01]  /*1480*/  @!P0 MOV R3, R18 ;  /* 0x0000001200038202 */ /* 0x000fe20000000f00 */
[----:B------:R-:W-:Y:S06]  /*1490*/  @!P0 BRA `(.L_x_35) ;  /* 0x0000000000248947 */ /* 0x000fec0003800000 */
[----:B------:R-:W-:Y:S02]  /*14a0*/  FSETP.NEU.AND P0, PT, |R37|, +INF , PT ;  /* 0x7f8000002500780b */ /* 0x000fe40003f0d200 */
[----:B------:R-:W-:-:S13]  /*14b0*/  FSETP.EQ.AND P1, PT, R20, -1, PT ;  /* 0xbf8000001400780b */ /* 0x000fda0003f22000 */
[----:B------:R-:W-:Y:S05]  /*14c0*/  @!P0 BRA P1, `(.L_x_35) ;  /* 0x0000000000188947 */ /* 0x000fea0000800000 */
[----:B------:R-:W-:Y:S01]  /*14d0*/  FSETP.GEU.AND P1, PT, R20, RZ, PT ;  /* 0x000000ff1400720b */ /* 0x000fe20003f2e000 */
[----:B------:R-:W-:-:S12]  /*14e0*/  IMAD.MOV.U32 R3, RZ, RZ, R19 ;  /* 0x000000ffff037224 */ /* 0x000fd800078e0013 */
[----:B------:R-:W-:Y:S02]  /*14f0*/  @!P1 FSETP.NEU.AND P2, PT, |R26|, 1, PT ;  /* 0x3f8000001a00980b */ /* 0x000fe40003f4d200 */
[----:B--2---:R-:W-:Y:S02]  /*1500*/  @!P1 FSETP.NEU.AND P0, PT, R28, R37, PT ;  /* 0x000000251c00920b */ /* 0x004fe40003f0d000 */
[----:B------:R-:W-:-:S04]  /*1510*/  @!P1 FSEL R18, R19, -R19, P2 ;  /* 0x8000001313129208 */ /* 0x000fc80001000000 */
[----:B------:R-:W-:-:S07]  /*1520*/  @!P1 FSEL R3, R18, +QNAN , !P0 ;  /* 0x7fffffff12039808 */ /* 0x000fce0004000000 */
.L_x_35:
[----:B------:R-:W-:Y:S05]  /*1530*/  BSYNC.RECONVERGENT B1 ;  /* 0x0000000000017941 */ /* 0x000fea0003800200 */
.L_x_34:
[----:B------:R-:W-:-:S07]  /*1540*/  FFMA R22, R3, R21, R22 ;  /* 0x0000001503167223 */ /* 0x000fce0000000016 */
.L_x_31:
[----:B------:R-:W-:Y:S05]  /*1550*/  BSYNC.RECONVERGENT B0 ;  /* 0x0000000000007941 */ /* 0x000fea0003800200 */
.L_x_30:
[----:B------:R-:W-:Y:S02]  /*1560*/  IADD3 R38, P0, PT, R38, 0x1, RZ ;  /* 0x0000000126267810 */ /* 0x000fe40007f1e0ff */
[----:B------:R-:W-:Y:S02]  /*1570*/  IADD3 R31, PT, PT, R31, 0x1, RZ ;  /* 0x000000011f1f7810 */ /* 0x000fe40007ffe0ff */
[----:B------:R-:W-:Y:S01]  /*1580*/  IADD3.X R33, PT, PT, RZ, R33, RZ, P0, !PT ;  /* 0x00000021ff217210 */ /* 0x000fe200007fe4ff */
[----:B------:R-:W-:Y:S08]  /*1590*/  BRA.U UP0, `(.L_x_36) ;  /* 0xfffffff500007547 */ /* 0x000ff0000b83ffff */
[----:B------:R-:W-:Y:S01]  /*15a0*/  SHF.R.U32.HI R18, RZ, 0x2, R23 ;  /* 0x00000002ff127819 */ /* 0x000fe20000011617 */
[----:B------:R-:W-:Y:S01]  /*15b0*/  HFMA2 R19, -RZ, RZ, 0.1171875, 0 ;  /* 0x2f800000ff137431 */ /* 0x000fe200000001ff */
[----:B------:R-:W-:Y:S01]  /*15c0*/  SHF.L.U32 R3, R9, 0x4, RZ ;  /* 0x0000000409037819 */ /* 0x000fe200000006ff */
[----:B------:R-:W-:Y:S01]  /*15d0*/  BSSY.RECONVERGENT B2, `(.L_x_37) ;  /* 0x00000dc000027945 */ /* 0x000fe20003800200 */
[----:B------:R-:W-:-:S03]  /*15e0*/  LOP3.LUT R18, R18, R23, RZ, 0x3c, !PT ;  /* 0x0000001712127212 */ /* 0x000fc600078e3cff */
[----:B------:R-:W-:Y:S01]  /*15f0*/  BSSY.RELIABLE B1, `(.L_x_38) ;  /* 0x00000cf000017945 */ /* 0x000fe20003800100 */
[----:B------:R-:W-:Y:S01]  /*1600*/  IADD3 R24, PT, PT, R24, 0x587c5, RZ ;  /* 0x000587c518187810 */ /* 0x000fe20007ffe0ff */
[----:B------:R-:W-:Y:S01]  /*1610*/  IMAD.MOV.U32 R23, RZ, RZ, RZ ;  /* 0x000000ffff177224 */ /* 0x000fe200078e00ff */
[----:B------:R-:W-:Y:S01]  /*1620*/  MOV R31, RZ ;  /* 0x000000ff001f7202 */ /* 0x000fe20000000f00 */
[----:B------:R-:W-:Y:S01]  /*1630*/  IMAD.SHL.U32 R20, R18, 0x2, RZ ;  /* 0x0000000212147824 */ /* 0x000fe200078e00ff */
[----:B------:R-:W1:Y:S04]  /*1640*/  LDCU UR4, c[0x3][0x48] ;  /* 0x00c00900ff0477ac */ /* 0x000e680008000800 */
[----:B------:R-:W-:Y:S01]  /*1650*/  LOP3.LUT R3, R9, R3, R20, 0x96, !PT ;  /* 0x0000000309037212 */ /* 0x000fe200078e9614 */
[----:B------:R-:W3:Y:S03]  /*1660*/  LDCU UR5, c[0x3][0x48] ;  /* 0x00c00900ff0577ac */ /* 0x000ee60008000800 */
[----:B------:R-:W-:-:S04]  /*1670*/  LOP3.LUT R3, R3, R18, RZ, 0x3c, !PT ;  /* 0x0000001203037212 */ /* 0x000fc800078e3cff */
[----:B------:R-:W-:-:S04]  /*1680*/  IADD3 R18, PT, PT, R3, R24, RZ ;  /* 0x0000001803127210 */ /* 0x000fc80007ffe0ff */
[----:B------:R-:W-:-:S05]  /*1690*/  I2FP.F32.U32 R18, R18 ;  /* 0x0000001200127245 */ /* 0x000fca0000201000 */
[----:B------:R-:W-:-:S04]  /*16a0*/  FFMA R19, R18, R19, 1.1641532182693481445e-10 ;  /* 0x2f00000012137423 */ /* 0x000fc80000000013 */
[----:B-1-3--:R-:W-:-:S07]  /*16b0*/  FMUL R22, R22, R19 ;  /* 0x0000001316167220 */ /* 0x00afce0000400000 */
.L_x_46:
[----:B------:R-:W-:-:S04]  /*16c0*/  IADD3 R18, P0, PT, R31, R34, RZ ;  /* 0x000000221f127210 */ /* 0x000fc80007f1e0ff */
[----:B------:R-:W-:-:S05]  /*16d0*/  IADD3.X R19, PT, PT, RZ, R32, RZ, P0, !PT ;  /* 0x00000020ff137210 */ /* 0x000fca00007fe4ff */
[----:B------:R-:W3:Y:S01]  /*16e0*/  LDG.E.U8 R18, desc[UR6][R18.64] ;  /* 0x0000000612127981 */ /* 0x000ee2000c1e1100 */
[----:B------:R-:W-:Y:S01]  /*16f0*/  BSSY.RELIABLE B0, `(.L_x_39) ;  /* 0x00000bb000007945 */ /* 0x000fe20003800100 */
[----:B---3--:R-:W-:-:S13]  /*1700*/  ISETP.NE.AND P0, PT, R18, RZ, PT ;  /* 0x000000ff1200720c */ /* 0x008fda0003f05270 */
[----:B------:R-:W-:Y:S05]  /*1710*/  @P0 BRA `(.L_x_40) ;  /* 0x0000000800e00947 */ /* 0x000fea0003800000 */
[----:B------:R-:W1:Y:S01]  /*1720*/  LDC.64 R18, c[0x0][0x388] ;  /* 0x0000e200ff127b82 */ /* 0x000e620000000a00 */
[----:B------:R-:W-:-:S07]  /*1730*/  IADD3 R33, PT, PT, R31, R36, RZ ;  /* 0x000000241f217210 */ /* 0x000fce0007ffe0ff */
[----:B0-----:R-:W0:Y:S01]  /*1740*/  LDC.64 R20, c[0x0][0x390] ;  /* 0x0000e400ff147b82 */ /* 0x001e220000000a00 */
[----:B-1----:R-:W-:-:S06]  /*1750*/  IMAD.WIDE R18, R33, 0x4, R18 ;  /* 0x0000000421127825 */ /* 0x002fcc00078e0212 */
[----:B------:R1:W3:Y:S01]  /*1760*/  LDG.E R18, desc[UR6][R18.64] ;  /* 0x0000000612127981 */ /* 0x0002e2000c1e1900 */
[----:B0-----:R-:W-:-:S06]  /*1770*/  IMAD.WIDE R20, R33, 0x4, R20 ;  /* 0x0000000421147825 */ /* 0x001fcc00078e0214 */
[----:B------:R0:W5:Y:S01]  /*1780*/  LDG.E R20, desc[UR6][R20.64] ;  /* 0x0000000614147981 */ /* 0x000162000c1e1900 */
[----:B------:R-:W-:Y:S01]  /*1790*/  BSSY.RECONVERGENT B3, `(.L_x_41) ;  /* 0x0000056000037945 */ /* 0x000fe20003800200 */
[----:B-1----:R-:W-:Y:S02]  /*17a0*/  HFMA2 R19, -RZ, RZ, 0.771484375, 0.21533203125 ;  /* 0x3a2c32e4ff137431 */ /* 0x002fe400000001ff */
[C---:B---3--:R-:W-:Y:S01]  /*17b0*/  FMUL R33, |R18|.reuse, 16777216 ;  /* 0x4b80000012217820 */ /* 0x048fe20000400200 */
[----:B------:R-:W-:-:S04]  /*17c0*/  FSETP.GEU.AND P0, PT, |R18|, 1.175494350822287508e-38, PT ;  /* 0x008000001200780b */ /* 0x000fc80003f0e200 */
[----:B------:R-:W-:-:S05]  /*17d0*/  FSEL R33, R33, |R18|, !P0 ;  /* 0x4000001221217208 */ /* 0x000fca0004000000 */
[----:B------:R-:W-:-:S05]  /*17e0*/  VIADD R35, R33, 0xc0cafb0d ;  /* 0xc0cafb0d21237836 */ /* 0x000fca0000000000 */
[----:B------:R-:W-:-:S04]  /*17f0*/  LOP3.LUT R38, R35, 0xff800000, RZ, 0xc0, !PT ;  /* 0xff80000023267812 */ /* 0x000fc800078ec0ff */
[----:B------:R-:W-:-:S05]  /*1800*/  IADD3 R35, PT, PT, R33, -R38, RZ ;  /* 0x8000002621237210 */ /* 0x000fca0007ffe0ff */
[C---:B------:R-:W-:Y:S01]  /*1810*/  FADD R33, R35.reuse, 1 ;  /* 0x3f80000023217421 */ /* 0x040fe20000000000 */
[----:B------:R-:W-:Y:S01]  /*1820*/  FADD R42, R35, -1 ;  /* 0xbf800000232a7421 */ /* 0x000fe20000000000 */
[----:B------:R-:W-:-:S03]  /*1830*/  FSEL R35, RZ, -24, P0 ;  /* 0xc1c00000ff237808 */ /* 0x000fc60000000000 */
[----:B------:R-:W-:Y:S01]  /*1840*/  FADD R40, R42, R42 ;  /* 0x0000002a2a287221 */ /* 0x000fe20000000000 */
[----:B------:R-:W0:Y:S03]  /*1850*/  MUFU.RCP R33, R33 ;  /* 0x0000002100217308 */ /* 0x000e260000001000 */
[----:B0-----:R-:W-:Y:S01]  /*1860*/  FMUL R21, R33, R40 ;  /* 0x0000002821157220 */ /* 0x001fe20000400000 */
[----:B------:R-:W-:-:S03]  /*1870*/  I2FP.F32.S32 R40, R38 ;  /* 0x0000002600287245 */ /* 0x000fc60000201400 */
[----:B------:R-:W-:Y:S01]  /*1880*/  FADD R37, R42, -R21 ;  /* 0x800000152a257221 */ /* 0x000fe20000000000 */
[-C--:B------:R-:W-:Y:S01]  /*1890*/  FMUL R38, R21, R21.reuse ;  /* 0x0000001515267220 */ /* 0x080fe20000400000 */
[----:B------:R-:W-:Y:S02]  /*18a0*/  FFMA R40, R40, 1.1920928955078125e-07, R35 ;  /* 0x3400000028287823 */ /* 0x000fe40000000023 */
[----:B------:R-:W-:Y:S02]  /*18b0*/  FADD R37, R37, R37 ;  /* 0x0000002525257221 */ /* 0x000fe40000000000 */
[----:B------:R-:W-:Y:S02]  /*18c0*/  FFMA R35, R21, 1.4426950216293334961, R40 ;  /* 0x3fb8aa3b15237823 */ /* 0x000fe40000000028 */
[----:B------:R-:W-:Y:S01]  /*18d0*/  FFMA R42, R42, -R21, R37 ;  /* 0x800000152a2a7223 */ /* 0x000fe20000000025 */
[----:B------:R-:W-:Y:S01]  /*18e0*/  FFMA R37, R38, R19, 0.0032181653659790754318 ;  /* 0x3b52e7db26257423 */ /* 0x000fe20000000013 */
[----:B------:R-:W-:-:S03]  /*18f0*/  FADD R40, R40, -R35 ;  /* 0x8000002328287221 */ /* 0x000fc60000000000 */
[C---:B------:R-:W-:Y:S01]  /*1900*/  FFMA R39, R38.reuse, R37, 0.018033718690276145935 ;  /* 0x3c93bb7326277423 */ /* 0x040fe20000000025 */
[----:B------:R-:W-:Y:S01]  /*1910*/  FMUL R37, R33, R42 ;  /* 0x0000002a21257220 */ /* 0x000fe20000400000 */
[----:B------:R-:W-:Y:S01]  /*1920*/  FFMA R40, R21, 1.4426950216293334961, R40 ;  /* 0x3fb8aa3b15287823 */ /* 0x000fe20000000028 */
[----:B------:R-:W0:Y:S01]  /*1930*/  LDC R33, c[0x3][0x50] ;  /* 0x00c01400ff217b82 */ /* 0x000e220000000800 */
[C---:B------:R-:W-:Y:S02]  /*1940*/  FFMA R39, R38.reuse, R39, 0.12022458761930465698 ;  /* 0x3df6384f26277423 */ /* 0x040fe40000000027 */
[----:B------:R-:W-:Y:S02]  /*1950*/  FFMA R40, R37, 1.4426950216293334961, R40 ;  /* 0x3fb8aa3b25287823 */ /* 0x000fe40000000028 */
[----:B------:R-:W-:Y:S02]  /*1960*/  FMUL R38, R38, R39 ;  /* 0x0000002726267220 */ /* 0x000fe40000400000 */
[----:B------:R-:W-:-:S02]  /*1970*/  FFMA R40, R21, 1.9251366722983220825e-08, R40 ;  /* 0x32a55e3415287823 */ /* 0x000fc40000000028 */
[----:B------:R-:W-:-:S04]  /*1980*/  FMUL R39, R38, 3 ;  /* 0x4040000026277820 */ /* 0x000fc80000400000 */
[----:B------:R-:W-:-:S04]  /*1990*/  FFMA R39, R37, R39, R40 ;  /* 0x0000002725277223 */ /* 0x000fc80000000028 */
[----:B------:R-:W-:-:S04]  /*19a0*/  FFMA R40, R21, R38, R39 ;  /* 0x0000002615287223 */ /* 0x000fc80000000027 */
[----:B------:R-:W-:-:S04]  /*19b0*/  FADD R21, R35, R40 ;  /* 0x0000002823157221 */ /* 0x000fc80000000000 */
[----:B0-----:R-:W-:Y:S01]  /*19c0*/  FMUL R38, R21, R33 ;  /* 0x0000002115267220 */ /* 0x001fe20000400000 */
[----:B------:R-:W-:-:S03]  /*19d0*/  FADD R35, -R35, R21 ;  /* 0x0000001523237221 */ /* 0x000fc60000000100 */
[----:B------:R-:W0:Y:S01]  /*19e0*/  FRND R37, R38 ;  /* 0x0000002600257307 */ /* 0x000e220000201000 */
[----:B------:R-:W-:Y:S01]  /*19f0*/  FADD R40, R40, -R35 ;  /* 0x8000002328287221 */ /* 0x000fe20000000000 */
[-C--:B------:R-:W-:Y:S01]  /*1a00*/  FFMA R21, R21, R33.reuse, -R38 ;  /* 0x0000002115157223 */ /* 0x080fe20000000826 */
[C---:B------:R-:W-:Y:S02]  /*1a10*/  FSETP.GT.AND P1, PT, |R38|.reuse, 152, PT ;  /* 0x431800002600780b */ /* 0x040fe40003f24200 */
[----:B------:R-:W-:Y:S01]  /*1a20*/  FSETP.GEU.AND P2, PT, R38, RZ, PT ;  /* 0x000000ff2600720b */ /* 0x000fe20003f4e000 */
[----:B------:R-:W-:Y:S01]  /*1a30*/  FFMA R40, R40, R33, R21 ;  /* 0x0000002128287223 */ /* 0x000fe20000000015 */
[----:B------:R-:W-:Y:S01]  /*1a40*/  MOV R21, 0x391fcb8e ;  /* 0x391fcb8e00157802 */ /* 0x000fe20000000f00 */
[----:B------:R1:W3:Y:S01]  /*1a50*/  F2I.NTZ R39, R38 ;  /* 0x0000002600277305 */ /* 0x0002e20000203100 */
[----:B0-----:R-:W-:Y:S01]  /*1a60*/  FADD R35, R38, -R37 ;  /* 0x8000002526237221 */ /* 0x001fe20000000000 */
[----:B------:R-:W-:Y:S01]  /*1a70*/  FSETP.GT.AND P0, PT, R37, RZ, PT ;  /* 0x000000ff2500720b */ /* 0x000fe20003f04000 */
[----:B-1----:R-:W-:-:S02]  /*1a80*/  HFMA2 R38, -RZ, RZ, 1.875, 0 ;  /* 0x3f800000ff267431 */ /* 0x002fc400000001ff */
        /* <DEDUP_REMOVED lines=11> */
[----:B---3--:R-:W-:-:S03]  /*1b40*/  LEA R42, R39, -R42, 0x17 ;  /* 0x8000002a272a7211 */ /* 0x008fc600078eb8ff */
        /* <DEDUP_REMOVED lines=23> */
[----:B------:R-:W-:Y:S02]  /*1cc0*/  @!P0 FSETP.NEU.AND P1, PT, R29, R33, PT ;  /* 0x000000211d00820b */ /* 0x000fe40003f2d000 */
[----:B------:R-:W-:-:S04]  /*1cd0*/  @!P0 FSEL R18, R35, -R35, P2 ;  /* 0x8000002323128208 */ /* 0x000fc80001000000 */
[----:B------:R-:W-:-:S07]  /*1ce0*/  @!P0 FSEL R38, R18, +QNAN , !P1 ;  /* 0x7fffffff12268808 */ /* 0x000fce0004800000 */
.L_x_42:
[----:B------:R-:W-:Y:S05]  /*1cf0*/  BSYNC.RECONVERGENT B3 ;  /* 0x0000000000037941 */ /* 0x000fea0003800200 */
.L_x_41:
[C---:B-----5:R-:W-:Y:S01]  /*1d00*/  FMUL R33, |R20|.reuse, 16777216 ;  /* 0x4b80000014217820 */ /* 0x060fe20000400200 */
[----:B------:R-:W-:Y:S01]  /*1d10*/  FSETP.GEU.AND P0, PT, |R20|, 1.175494350822287508e-38, PT ;  /* 0x008000001400780b */ /* 0x000fe20003f0e200 */
[----:B------:R-:W-:Y:S03]  /*1d20*/  BSSY.RECONVERGENT B3, `(.L_x_43) ;  /* 0x0000052000037945 */ /* 0x000fe60003800200 */
[----:B------:R-:W-:Y:S02]  /*1d30*/  FSEL R33, R33, |R20|, !P0 ;  /* 0x4000001421217208 */ /* 0x000fe40004000000 */
[----:B------:R-:W-:Y:S02]  /*1d40*/  FSEL R35, RZ, -24, P0 ;  /* 0xc1c00000ff237808 */ /* 0x000fe40000000000 */
[----:B------:R-:W-:-:S04]  /*1d50*/  IADD3 R18, PT, PT, R33, -0x3f3504f3, RZ ;  /* 0xc0cafb0d21127810 */ /* 0x000fc80007ffe0ff */
[----:B------:R-:W-:-:S04]  /*1d60*/  LOP3.LUT R40, R18, 0xff800000, RZ, 0xc0, !PT ;  /* 0xff80000012287812 */ /* 0x000fc800078ec0ff */
[-C--:B------:R-:W-:Y:S02]  /*1d70*/  IADD3 R33, PT, PT, R33, -R40.reuse, RZ ;  /* 0x8000002821217210 */ /* 0x080fe40007ffe0ff */
[----:B------:R-:W-:-:S03]  /*1d80*/  I2FP.F32.S32 R40, R40 ;  /* 0x0000002800287245 */ /* 0x000fc60000201400 */
[C---:B------:R-:W-:Y:S01]  /*1d90*/  FADD R18, R33.reuse, 1 ;  /* 0x3f80000021127421 */ /* 0x040fe20000000000 */
[----:B------:R-:W-:Y:S01]  /*1da0*/  FADD R44, R33, -1 ;  /* 0xbf800000212c7421 */ /* 0x000fe20000000000 */
[----:B------:R-:W-:-:S03]  /*1db0*/  FFMA R42, R40, 1.1920928955078125e-07, R35 ;  /* 0x34000000282a7823 */ /* 0x000fc60000000023 */
[----:B------:R-:W-:Y:S01]  /*1dc0*/  FADD R33, R44, R44 ;  /* 0x0000002c2c217221 */ /* 0x000fe20000000000 */
[----:B------:R-:W0:Y:S03]  /*1dd0*/  MUFU.RCP R18, R18 ;  /* 0x0000001200127308 */ /* 0x000e260000001000 */
[----:B0-----:R-:W-:-:S04]  /*1de0*/  FMUL R33, R18, R33 ;  /* 0x0000002112217220 */ /* 0x001fc80000400000 */
[----:B------:R-:W-:Y:S01]  /*1df0*/  FADD R37, R44, -R33 ;  /* 0x800000212c257221 */ /* 0x000fe20000000000 */
[----:B------:R-:W-:-:S03]  /*1e00*/  FMUL R40, R33, R33 ;  /* 0x0000002121287220 */ /* 0x000fc60000400000 */
[----:B------:R-:W-:Y:S01]  /*1e10*/  FADD R37, R37, R37 ;  /* 0x0000002525257221 */ /* 0x000fe20000000000 */
[----:B------:R-:W-:Y:S01]  /*1e20*/  FFMA R35, R40, R19, 0.0032181653659790754318 ;  /* 0x3b52e7db28237423 */ /* 0x000fe20000000013 */
[C---:B------:R-:W-:Y:S02]  /*1e30*/  FFMA R19, R33.reuse, 1.4426950216293334961, R42 ;  /* 0x3fb8aa3b21137823 */ /* 0x040fe4000000002a */
[----:B------:R-:W-:Y:S01]  /*1e40*/  FFMA R37, R44, -R33, R37 ;  /* 0x800000212c257223 */ /* 0x000fe20000000025 */
[----:B------:R-:W-:Y:S01]  /*1e50*/  FFMA R35, R40, R35, 0.018033718690276145935 ;  /* 0x3c93bb7328237423 */ /* 0x000fe20000000023 */
[----:B------:R-:W-:Y:S02]  /*1e60*/  FADD R42, R42, -R19 ;  /* 0x800000132a2a7221 */ /* 0x000fe40000000000 */
[----:B------:R-:W-:Y:S01]  /*1e70*/  FMUL R18, R18, R37 ;  /* 0x0000002512127220 */ /* 0x000fe20000400000 */
[C---:B------:R-:W-:Y:S01]  /*1e80*/  FFMA R37, R40.reuse, R35, 0.12022458761930465698 ;  /* 0x3df6384f28257423 */ /* 0x040fe20000000023 */
[----:B------:R-:W-:Y:S01]  /*1e90*/  FFMA R39, R33, 1.4426950216293334961, R42 ;  /* 0x3fb8aa3b21277823 */ /* 0x000fe2000000002a */
[----:B------:R-:W0:Y:S02]  /*1ea0*/  LDC R35, c[0x3][0x54] ;  /* 0x00c01500ff237b82 */ /* 0x000e240000000800 */
[----:B------:R-:W-:Y:S01]  /*1eb0*/  FMUL R40, R40, R37 ;  /* 0x0000002528287220 */ /* 0x000fe20000400000 */
[----:B------:R-:W-:-:S04]  /*1ec0*/  FFMA R42, R18, 1.4426950216293334961, R39 ;  /* 0x3fb8aa3b122a7823 */ /* 0x000fc80000000027 */
[----:B------:R-:W-:Y:S01]  /*1ed0*/  FFMA R37, R33, 1.9251366722983220825e-08, R42 ;  /* 0x32a55e3421257823 */ /* 0x000fe2000000002a */
        /* <DEDUP_REMOVED lines=11> */
[----:B------:R-:W-:Y:S02]  /*1f90*/  FFMA R37, R40, R35, R37 ;  /* 0x0000002328257223 */ /* 0x000fe40000000025 */
[----:B------:R1:W3:Y:S01]  /*1fa0*/  F2I.NTZ R19, R18 ;  /* 0x0000001200137305 */ /* 0x0002e20000203100 */
[----:B0-----:R-:W-:Y:S01]  /*1fb0*/  FADD R40, R18, -R33 ;  /* 0x8000002112287221 */ /* 0x001fe20000000000 */
[----:B------:R-:W-:Y:S01]  /*1fc0*/  FSETP.GT.AND P0, PT, R33, RZ, PT ;  /* 0x000000ff2100720b */ /* 0x000fe20003f04000 */
[----:B-1----:R-:W-:-:S02]  /*1fd0*/  HFMA2 R18, -RZ, RZ, 1.875, 0 ;  /* 0x3f800000ff127431 */ /* 0x002fc400000001ff */
[----:B------:R-:W-:Y:S01]  /*1fe0*/  FADD R40, R37, R40 ;  /* 0x0000002825287221 */ /* 0x000fe20000000000 */
[----:B------:R-:W-:Y:S02]  /*1ff0*/  SEL R42, RZ, 0x83000000, P0 ;  /* 0x83000000ff2a7807 */ /* 0x000fe40000000000 */
[----:B------:R-:W-:Y:S01]  /*2000*/  FSETP.NEU.AND P0, PT, R35, RZ, PT ;  /* 0x000000ff2300720b */ /* 0x000fe20003f0d000 */
[----:B------:R-:W-:Y:S01]  /*2010*/  FFMA R21, R40, R21, 0.0013391353422775864601 ;  /* 0x3aaf85ed28157423 */ /* 0x000fe20000000015 */
[----:B------:R-:W-:Y:S01]  /*2020*/  IADD3 R44, PT, PT, R42, 0x7f000000, RZ ;  /* 0x7f0000002a2c7810 */ /* 0x000fe20007ffe0ff */
[----:B---3--:R-:W-:Y:S01]  /*2030*/  IMAD R42, R19, 0x800000, -R42 ;  /* 0x00800000132a7824 */ /* 0x008fe200078e0a2a */
[----:B------:R-:W-:Y:S01]  /*2040*/  FSETP.EQ.OR P0, PT, R20, 1, !P0 ;  /* 0x3f8000001400780b */ /* 0x000fe20004702400 */
[----:B------:R-:W-:-:S04]  /*2050*/  FFMA R21, R40, R21, 0.0096188392490148544312 ;  /* 0x3c1d985628157423 */ /* 0x000fc80000000015 */
[----:B------:R-:W-:-:S04]  /*2060*/  FFMA R21, R40, R21, 0.055503588169813156128 ;  /* 0x3d6357bb28157423 */ /* 0x000fc80000000015 */
[----:B------:R-:W-:-:S04]  /*2070*/  FFMA R21, R40, R21, 0.24022644758224487305 ;  /* 0x3e75fdec28157423 */ /* 0x000fc80000000015 */
[----:B------:R-:W-:-:S04]  /*2080*/  FFMA R21, R40, R21, 0.69314718246459960938 ;  /* 0x3f31721828157423 */ /* 0x000fc80000000015 */
[----:B------:R-:W-:-:S04]  /*2090*/  FFMA R21, R40, R21, 1 ;  /* 0x3f80000028157423 */ /* 0x000fc80000000015 */
        /* <DEDUP_REMOVED lines=20> */
[----:B------:R-:W-:Y:S02]  /*21e0*/  FSETP.GEU.AND P0, PT, R20, RZ, PT ;  /* 0x000000ff1400720b */ /* 0x000fe40003f0e000 */
[----:B------:R-:W-:-:S11]  /*21f0*/  MOV R18, R21 ;  /* 0x0000001500127202 */ /* 0x000fd60000000f00 */
[----:B------:R-:W-:Y:S02]  /*2200*/  @!P0 FSETP.NEU.AND P2, PT, |R26|, 1, PT ;  /* 0x3f8000001a00880b */ /* 0x000fe40003f4d200 */
[----:B--2---:R-:W-:Y:S02]  /*2210*/  @!P0 FSETP.NEU.AND P1, PT, R28, R35, PT ;  /* 0x000000231c00820b */ /* 0x004fe40003f2d000 */
[----:B------:R-:W-:-:S04]  /*2220*/  @!P0 FSEL R19, R21, -R21, P2 ;  /* 0x8000001515138208 */ /* 0x000fc80001000000 */
[----:B------:R-:W-:-:S07]  /*2230*/  @!P0 FSEL R18, R19, +QNAN , !P1 ;  /* 0x7fffffff13128808 */ /* 0x000fce0004800000 */
.L_x_44:
[----:B------:R-:W-:Y:S05]  /*2240*/  BSYNC.RECONVERGENT B3 ;  /* 0x0000000000037941 */ /* 0x000fea0003800200 */
.L_x_43:
[----:B------:R-:W-:-:S05]  /*2250*/  FFMA R23, R18, R38, R23 ;  /* 0x0000002612177223 */ /* 0x000fca0000000017 */
[----:B------:R-:W-:-:S13]  /*2260*/  FSETP.GE.AND P0, PT, R23, R22, PT ;  /* 0x000000161700720b */ /* 0x000fda0003f06000 */
[----:B------:R-:W-:Y:S05]  /*2270*/  @P0 BREAK.RELIABLE B0 ;  /* 0x0000000000000942 */ /* 0x000fea0003800100 */
[----:B------:R-:W-:Y:S05]  /*2280*/  @P0 BREAK.RELIABLE B1 ;  /* 0x0000000000010942 */ /* 0x000fea0003800100 */
[----:B------:R-:W-:Y:S05]  /*2290*/  @P0 BRA `(.L_x_45) ;  /* 0x00000000003c0947 */ /* 0x000fea0003800000 */
.L_x_40:
[----:B------:R-:W-:Y:S05]  /*22a0*/  BSYNC.RELIABLE B0 ;  /* 0x0000000000007941 */ /* 0x000fea0003800100 */
.L_x_39:
[----:B------:R-:W-:-:S05]  /*22b0*/  VIADD R31, R31, 0x1 ;  /* 0x000000011f1f7836 */ /* 0x000fca0000000000 */
[----:B------:R-:W-:-:S13]  /*22c0*/  ISETP.NE.AND P0, PT, R31, UR4, PT ;  /* 0x000000041f007c0c */ /* 0x000fda000bf05270 */
[----:B------:R-:W-:Y:S05]  /*22d0*/  @P0 BRA `(.L_x_46) ;  /* 0xfffffff000f80947 */ /* 0x000fea000383ffff */
[----:B------:R-:W-:Y:S05]  /*22e0*/  BSYNC.RELIABLE B1 ;  /* 0x0000000000017941 */ /* 0x000fea0003800100 */
.L_x_38:
[----:B------:R-:W-:-:S07]  /*22f0*/  HFMA2 R31, -RZ, RZ, 0, 0 ;  /* 0x00000000ff1f7431 */ /* 0x000fce00000001ff */
.L_x_47:
[----:B------:R-:W-:-:S04]  /*2300*/  IADD3 R18, P0, PT, R31, R34, RZ ;  /* 0x000000221f127210 */ /* 0x000fc80007f1e0ff */
[----:B------:R-:W-:-:S05]  /*2310*/  IADD3.X R19, PT, PT, RZ, R32, RZ, P0, !PT ;  /* 0x00000020ff137210 */ /* 0x000fca00007fe4ff */
[----:B------:R-:W3:Y:S02]  /*2320*/  LDG.E.U8 R18, desc[UR6][R18.64] ;  /* 0x0000000612127981 */ /* 0x000ee4000c1e1100 */
[----:B---3--:R-:W-:-:S13]  /*2330*/  ISETP.NE.AND P0, PT, R18, RZ, PT ;  /* 0x000000ff1200720c */ /* 0x008fda0003f05270 */
[----:B------:R-:W-:Y:S05]  /*2340*/  @!P0 BRA `(.L_x_45) ;  /* 0x0000000000108947 */ /* 0x000fea0003800000 */
[----:B------:R-:W-:-:S04]  /*2350*/  IADD3 R31, PT, PT, R31, 0x1, RZ ;  /* 0x000000011f1f7810 */ /* 0x000fc80007ffe0ff */
[----:B------:R-:W-:-:S13]  /*2360*/  ISETP.NE.AND P0, PT, R31, UR5, PT ;  /* 0x000000051f007c0c */ /* 0x000fda000bf05270 */
[----:B------:R-:W-:Y:S05]  /*2370*/  @P0 BRA `(.L_x_47) ;  /* 0xfffffffc00e00947 */ /* 0x000fea000383ffff */
[----:B------:R-:W-:-:S07]  /*2380*/  IMAD.MOV.U32 R31, RZ, RZ, -0x1 ;  /* 0xffffffffff1f7424 */ /* 0x000fce00078e00ff */
.L_x_45:
[----:B------:R-:W-:Y:S05]  /*2390*/  BSYNC.RECONVERGENT B2 ;  /* 0x0000000000027941 */ /* 0x000fea0003800200 */
.L_x_37:
[----:B------:R-:W-:Y:S05]  /*23a0*/  WARPSYNC.ALL ;  /* 0x0000000000007948 */ /* 0x000fea0003800000 */
[----:B------:R-:W1:Y:S01]  /*23b0*/  LDC.64 R22, c[0x0][0x380] ;  /* 0x0000e000ff167b82 */ /* 0x000e620000000a00 */
[----:B------:R-:W-:Y:S01]  /*23c0*/  IADD3 R33, PT, PT, R31, R36, RZ ;  /* 0x000000241f217210 */ /* 0x000fe20007ffe0ff */
[----:B0-----:R-:W-:Y:S01]  /*23d0*/  IMAD.WIDE.U32 R20, R17, 0x4, R4 ;  /* 0x0000000411147825 */ /* 0x001fe200078e0004 */
[----:B------:R-:W-:Y:S02]  /*23e0*/  IADD3 R18, P0, PT, R31, R34, RZ ;  /* 0x000000221f127210 */ /* 0x000fe40007f1e0ff */
[----:B------:R-:W-:-:S02]  /*23f0*/  MOV R35, 0x1 ;  /* 0x0000000100237802 */ /* 0x000fc40000000f00 */
[----:B------:R-:W-:Y:S01]  /*2400*/  LEA.HI.X.SX32 R19, R31, R32, 0x1, P0 ;  /* 0x000000201f137211 */ /* 0x000fe200000f0eff */
[----:B------:R3:W-:Y:S04]  /*2410*/  STG.E desc[UR6][R20.64], R31 ;  /* 0x0000001f14007986 */ /* 0x0007e8000c101906 */
[----:B------:R3:W-:Y:S01]  /*2420*/  STG.E.U8 desc[UR6][R18.64], R35 ;  /* 0x0000002312007986 */ /* 0x0007e2000c101106 */
[----:B-1----:R-:W-:Y:S02]  /*2430*/  IMAD.WIDE R22, R33, 0x4, R22 ;  /* 0x0000000421167825 */ /* 0x002fe400078e0216 */
[----:B------:R-:W0:Y:S04]  /*2440*/  LDC R33, c[0x3][0x48] ;  /* 0x00c01200ff217b82 */ /* 0x000e280000000800 */
[----:B------:R-:W4:Y:S01]  /*2450*/  LDG.E R23, desc[UR6][R22.64] ;  /* 0x0000000616177981 */ /* 0x000f22000c1e1900 */
[----:B------:R-:W-:-:S04]  /*2460*/  IADD3 R17, PT, PT, R17, 0x1, RZ ;  /* 0x0000000111117810 */ /* 0x000fc80007ffe0ff */
[----:B0-----:R-:W-:Y:S01]  /*2470*/  ISETP.NE.AND P0, PT, R17, R33, PT ;  /* 0x000000211100720c */ /* 0x001fe20003f05270 */
[----:B----4-:R-:W-:-:S12]  /*2480*/  FADD R2, R23, R2 ;  /* 0x0000000217027221 */ /* 0x010fd80000000000 */
[----:B---3--:R-:W-:Y:S05]  /*2490*/  @P0 BRA `(.L_x_48) ;  /* 0xffffffe400100947 */ /* 0x008fea000383ffff */
.L_x_29:
[----:B0-----:R-:W0:Y:S01]  /*24a0*/  LDC.64 R4, c[0x0][0x380] ;  /* 0x0000e000ff047b82 */ /* 0x001e220000000a00 */
[----:B------:R-:W-:-:S07]  /*24b0*/  IMAD R31, R31, R33, R30 ;  /* 0x000000211f1f7224 */ /* 0x000fce00078e021e */
[----:B------:R-:W1:Y:S01]  /*24c0*/  LDC.64 R18, c[0x0][0x3a0] ;  /* 0x0000e800ff127b82 */ /* 0x000e620000000a00 */
[----:B0-----:R-:W-:-:S06]  /*24d0*/  IMAD.WIDE R4, R31, 0x4, R4 ;  /* 0x000000041f047825 */ /* 0x001fcc00078e0204 */
[----:B------:R-:W3:Y:S01]  /*24e0*/  LDG.E R5, desc[UR6][R4.64] ;  /* 0x0000000604057981 */ /* 0x000ee2000c1e1900 */
[----:B------:R-:W-:Y:S01]  /*24f0*/  IMAD.MOV.U32 R17, RZ, RZ, R10 ;  /* 0x000000ffff117224 */ /* 0x000fe200078e000a */
[----:B------:R-:W-:Y:S01]  /*2500*/  MOV R10, R11 ;  /* 0x0000000b000a7202 */ /* 0x000fe20000000f00 */
[----:B-1----:R-:W-:Y:S01]  /*2510*/  IMAD.WIDE R18, R0, 0x4, R18 ;  /* 0x0000000400127825 */ /* 0x002fe200078e0212 */
[----:B------:R-:W-:-:S03]  /*2520*/  MOV R11, R8 ;  /* 0x00000008000b7202 */ /* 0x000fc60000000f00 */
[----:B---3--:R-:W-:Y:S01]  /*2530*/  FADD R21, R5, R2 ;  /* 0x0000000205157221 */ /* 0x008fe20000000000 */
[----:B------:R-:W-:-:S04]  /*2540*/  MOV R2, R9 ;  /* 0x0000000900027202 */ /* 0x000fc80000000f00 */
[----:B------:R-:W-:Y:S04]  /*2550*/  STG.E desc[UR6][R18.64], R21 ;  /* 0x0000001512007986 */ /* 0x000fe8000c101906 */
[----:B------:R-:W-:Y:S04]  /*2560*/  STG.E.64 desc[UR6][R14.64], R16 ;  /* 0x000000100e007986 */ /* 0x000fe8000c101b06 */
[----:B------:R-:W-:Y:S04]  /*2570*/  STG.E.64 desc[UR6][R14.64+0x8], R10 ;  /* 0x0000080a0e007986 */ /* 0x000fe8000c101b06 */
[----:B------:R-:W-:Y:S04]  /*2580*/  STG.E.64 desc[UR6][R14.64+0x10], R2 ;  /* 0x000010020e007986 */ /* 0x000fe8000c101b06 */
[----:B------:R-:W-:Y:S04]  /*2590*/  STG.E.64 desc[UR6][R14.64+0x18], R6 ;  /* 0x000018060e007986 */ /* 0x000fe8000c101b06 */
[----:B------:R-:W-:Y:S04]  /*25a0*/  STG.E.64 desc[UR6][R14.64+0x28], R12 ;  /* 0x0000280c0e007986 */ /* 0x000fe8000c101b06 */
[----:B------:R-:W-:Y:S01]  /*25b0*/  STG.E desc[UR6][R14.64+0x20], R25 ;  /* 0x000020190e007986 */ /* 0x000fe2000c101906 */
[----:B------:R-:W-:Y:S05]  /*25c0*/  EXIT ;  /* 0x000000000000794d */ /* 0x000fea0003800000 */
.L_x_49:
        /* <DEDUP_REMOVED lines=11> */
.L_x_64:


//--------------------- .text._Z19setup_curand_kernelP17curandStateXORWOWm --------------------------
	.section	.text._Z19setup_curand_kernelP17curandStateXORWOWm,"ax",@progbits
	.align	128
        .global         _Z19setup_curand_kernelP17curandStateXORWOWm
        .type           _Z19setup_curand_kernelP17curandStateXORWOWm,@function
        .size           _Z19setup_curand_kernelP17curandStateXORWOWm,(.L_x_65 - _Z19setup_curand_kernelP17curandStateXORWOWm)
        .other          _Z19setup_curand_kernelP17curandStateXORWOWm,@"STO_CUDA_ENTRY STV_DEFAULT"
_Z19setup_curand_kernelP17curandStateXORWOWm:
.text._Z19setup_curand_kernelP17curandStateXORWOWm:
        /* <DEDUP_REMOVED lines=10> */
[----:B------:R-:W-:Y:S01]  /*00a0*/  ISETP.NE.AND P0, PT, R13, RZ, PT ;  /* 0x000000ff0d00720c */ /* 0x000fe20003f05270 */
[----:B------:R-:W-:Y:S05]  /*00b0*/  BSSY.RECONVERGENT B0, `(.L_x_50) ;  /* 0x00000e1000007945 */ /* 0x000fea0003800200 */
[----:B------:R-:W2:Y:S01]  /*00c0*/  LDC.64 R6, c[0x0][0x380] ;  /* 0x0000e000ff067b82 */ /* 0x000ea20000000a00 */
[----:B0-----:R-:W-:Y:S02]  /*00d0*/  LOP3.LUT R0, R2, 0xaad26b49, RZ, 0x3c, !PT ;  /* 0xaad26b4902007812 */ /* 0x001fe400078e3cff */
[----:B------:R-:W-:-:S03]  /*00e0*/  LOP3.LUT R2, R3, 0xf7dcefdd, RZ, 0x3c, !PT ;  /* 0xf7dcefdd03027812 */ /* 0x000fc600078e3cff */
[----:B------:R-:W-:Y:S02]  /*00f0*/  IMAD R0, R0, 0x4182bed5, RZ ;  /* 0x4182bed500007824 */ /* 0x000fe400078e02ff */
[----:B------:R-:W-:Y:S02]  /*0100*/  IMAD R3, R2, -0x658354e5, RZ ;  /* 0x9a7cab1b02037824 */ /* 0x000fe400078e02ff */
[----:B--2---:R-:W-:Y:S01]  /*0110*/  IMAD.WIDE R6, R13, 0x30, R6 ;  /* 0x000000300d067825 */ /* 0x004fe200078e0206 */
[C---:B------:R-:W-:Y:S02]  /*0120*/  LOP3.LUT R8, R0.reuse, 0x159a55e5, RZ, 0x3c, !PT ;  /* 0x159a55e500087812 */ /* 0x040fe400078e3cff */
[C---:B------:R-:W-:Y:S01]  /*0130*/  IADD3 R4, PT, PT, R0.reuse, 0x64f0c9, R3 ;  /* 0x0064f0c900047810 */ /* 0x040fe20007ffe003 */
[C---:B------:R-:W-:Y:S01]  /*0140*/  VIADD R5, R0.reuse, 0x75bcd15 ;  /* 0x075bcd1500057836 */ /* 0x040fe20000000000 */
[----:B------:R-:W-:Y:S01]  /*0150*/  LOP3.LUT R10, R3, 0x5491333, RZ, 0x3c, !PT ;  /* 0x05491333030a7812 */ /* 0x000fe200078e3cff */
[----:B------:R-:W-:-:S02]  /*0160*/  VIADD R11, R0, 0x583f19 ;  /* 0x00583f19000b7836 */ /* 0x000fc40000000000 */
[----:B------:R-:W-:Y:S01]  /*0170*/  VIADD R9, R3, 0x1f123bb5 ;  /* 0x1f123bb503097836 */ /* 0x000fe20000000000 */
[----:B-1----:R0:W-:Y:S04]  /*0180*/  STG.E.64 desc[UR4][R6.64], R4 ;  /* 0x0000000406007986 */ /* 0x0021e8000c101b04 */
[----:B------:R0:W-:Y:S04]  /*0190*/  STG.E.64 desc[UR4][R6.64+0x8], R8 ;  /* 0x0000080806007986 */ /* 0x0001e8000c101b04 */
[----:B------:R0:W-:Y:S01]  /*01a0*/  STG.E.64 desc[UR4][R6.64+0x10], R10 ;  /* 0x0000100a06007986 */ /* 0x0001e2000c101b04 */
[----:B------:R-:W-:Y:S05]  /*01b0*/  @!P0 BRA `(.L_x_51) ;  /* 0x0000000c00408947 */ /* 0x000fea0003800000 */
[----:B------:R-:W-:Y:S01]  /*01c0*/  SHF.R.S32.HI R0, RZ, 0x1f, R13 ;  /* 0x0000001fff007819 */ /* 0x000fe2000001140d */
[----:B------:R-:W-:-:S07]  /*01d0*/  IMAD.MOV.U32 R12, RZ, RZ, RZ ;  /* 0x000000ffff0c7224 */ /* 0x000fce00078e00ff */
.L_x_57:
[----:B-1----:R-:W-:Y:S01]  /*01e0*/  LOP3.LUT R2, R13, 0x3, RZ, 0xc0, !PT ;  /* 0x000000030d027812 */ /* 0x002fe200078ec0ff */
[----:B------:R-:W-:Y:S03]  /*01f0*/  BSSY.RECONVERGENT B1, `(.L_x_52) ;  /* 0x00000c6000017945 */ /* 0x000fe60003800200 */
[----:B------:R-:W-:-:S04]  /*0200*/  ISETP.NE.U32.AND P0, PT, R2, RZ, PT ;  /* 0x000000ff0200720c */ /* 0x000fc80003f05070 */
[----:B------:R-:W-:-:S13]  /*0210*/  ISETP.NE.AND.EX P0, PT, RZ, RZ, PT, P0 ;  /* 0x000000ffff00720c */ /* 0x000fda0003f05300 */
[----:B------:R-:W-:Y:S05]  /*0220*/  @!P0 BRA `(.L_x_53) ;  /* 0x0000000c00088947 */ /* 0x000fea0003800000 */
[----:B0-----:R-:W0:Y:S01]  /*0230*/  LDC.64 R8, c[0x4][RZ] ;  /* 0x01000000ff087b82 */ /* 0x001e220000000a00 */
[----:B------:R-:W-:Y:S02]  /*0240*/  IMAD.MOV.U32 R14, RZ, RZ, RZ ;  /* 0x000000ffff0e7224 */ /* 0x000fe400078e00ff */
[----:B0-----:R-:W-:-:S07]  /*0250*/  IMAD.WIDE.U32 R8, R12, 0xc80, R8 ;  /* 0x00000c800c087825 */ /* 0x001fce00078e0008 */
.L_x_56:
[----:B-1----:R-:W-:Y:S01]  /*0260*/  IMAD.MOV.U32 R15, RZ, RZ, RZ ;  /* 0x000000ffff0f7224 */ /* 0x002fe200078e00ff */
[----:B------:R-:W-:Y:S01]  /*0270*/  CS2R R2, SRZ ;  /* 0x0000000000027805 */ /* 0x000fe2000001ff00 */
[----:B------:R-:W-:Y:S01]  /*0280*/  IMAD.MOV.U32 R17, RZ, RZ, RZ ;  /* 0x000000ffff117224 */ /* 0x000fe200078e00ff */
[----:B------:R-:W-:-:S07]  /*0290*/  CS2R R4, SRZ ;  /* 0x0000000000047805 */ /* 0x000fce000001ff00 */
.L_x_55:
[----:B------:R-:W-:-:S05]  /*02a0*/  IMAD.WIDE.U32 R10, R17, 0x4, R6 ;  /* 0x00000004110a7825 */ /* 0x000fca00078e0006 */
[----:B------:R0:W5:Y:S01]  /*02b0*/  LDG.E R16, desc[UR4][R10.64+0x4] ;  /* 0x000004040a107981 */ /* 0x000162000c1e1900 */
[----:B------:R-:W-:-:S07]  /*02c0*/  IMAD.MOV.U32 R19, RZ, RZ, RZ ;  /* 0x000000ffff137224 */ /* 0x000fce00078e00ff */
.L_x_54:
[----:B-----5:R-:W-:Y:S01]  /*02d0*/  SHF.R.U32.HI R24, RZ, R19, R16 ;  /* 0x00000013ff187219 */ /* 0x020fe20000011610 */
[----:B0-----:R-:W-:-:S03]  /*02e0*/  IMAD.SHL.U32 R10, R17, 0x20, RZ ;  /* 0x00000020110a7824 */ /* 0x001fc600078e00ff */
[----:B------:R-:W-:Y:S01]  /*02f0*/  LOP3.LUT R11, R24, 0x1, RZ, 0xc0, !PT ;  /* 0x00000001180b7812 */ /* 0x000fe200078ec0ff */
[----:B------:R-:W-:-:S03]  /*0300*/  IMAD.IADD R10, R10, 0x1, R19 ;  /* 0x000000010a0a7824 */ /* 0x000fc600078e0213 */
[----:B------:R-:W-:Y:S01]  /*0310*/  ISETP.NE.U32.AND P0, PT, R11, 0x1, PT ;  /* 0x000000010b00780c */ /* 0x000fe20003f05070 */
[----:B------:R-:W-:-:S03]  /*0320*/  IMAD R11, R10, 0x5, RZ ;  /* 0x000000050a0b7824 */ /* 0x000fc600078e02ff */
[----:B------:R-:W-:Y:S01]  /*0330*/  R2P PR, R24, 0x7e ;  /* 0x0000007e18007804 */ /* 0x000fe20000000000 */
[----:B------:R-:W-:-:S08]  /*0340*/  IMAD.WIDE.U32 R10, R11, 0x4, R8 ;  /* 0x000000040b0a7825 */ /* 0x000fd000078e0008 */
[----:B------:R-:W2:Y:S04]  /*0350*/  @!P0 LDG.E R18, desc[UR4][R10.64] ;  /* 0x000000040a128981 */ /* 0x000ea8000c1e1900 */
[----:B------:R-:W3:Y:S04]  /*0360*/  @!P0 LDG.E R20, desc[UR4][R10.64+0x10] ;  /* 0x000010040a148981 */ /* 0x000ee8000c1e1900 */
[----:B------:R-:W4:Y:S04]  /*0370*/  @P1 LDG.E R22, desc[UR4][R10.64+0x14] ;  /* 0x000014040a161981 */ /* 0x000f28000c1e1900 */
[----:B------:R-:W4:Y:S04]  /*0380*/  @P2 LDG.E R26, desc[UR4][R10.64+0x28] ;  /* 0x000028040a1a2981 */ /* 0x000f28000c1e1900 */
[----:B------:R-:W4:Y:S04]  /*0390*/  @!P0 LDG.E R21, desc[UR4][R10.64+0x4] ;  /* 0x000004040a158981 */ /* 0x000f28000c1e1900 */
[----:B------:R-:W4:Y:S04]  /*03a0*/  @!P0 LDG.E R23, desc[UR4][R10.64+0xc] ;  /* 0x00000c040a178981 */ /* 0x000f28000c1e1900 */
[----:B------:R-:W4:Y:S04]  /*03b0*/  @P1 LDG.E R25, desc[UR4][R10.64+0x18] ;  /* 0x000018040a191981 */ /* 0x000f28000c1e1900 */
[----:B------:R-:W4:Y:S04]  /*03c0*/  @P3 LDG.E R28, desc[UR4][R10.64+0x3c] ;  /* 0x00003c040a1c3981 */ /* 0x000f28000c1e1900 */
[----:B------:R-:W4:Y:S01]  /*03d0*/  @P6 LDG.E R27, desc[UR4][R10.64+0x7c] ;  /* 0x00007c040a1b6981 */ /* 0x000f22000c1e1900 */
[----:B--2---:R-:W-:-:S03]  /*03e0*/  @!P0 LOP3.LUT R15, R15, R18, RZ, 0x3c, !PT ;  /* 0x000000120f0f8212 */ /* 0x004fc600078e3cff */
[----:B------:R-:W2:Y:S01]  /*03f0*/  @!P0 LDG.E R18, desc[UR4][R10.64+0x8] ;  /* 0x000008040a128981 */ /* 0x000ea2000c1e1900 */
[----:B---3--:R-:W-:-:S03]  /*0400*/  @!P0 LOP3.LUT R3, R3, R20, RZ, 0x3c, !PT ;  /* 0x0000001403038212 */ /* 0x008fc600078e3cff */
[----:B------:R-:W3:Y:S01]  /*0410*/  @P1 LDG.E R20, desc[UR4][R10.64+0x24] ;  /* 0x000024040a141981 */ /* 0x000ee2000c1e1900 */
[----:B----4-:R-:W-:-:S03]  /*0420*/  @P1 LOP3.LUT R15, R15, R22, RZ, 0x3c, !PT ;  /* 0x000000160f0f1212 */ /* 0x010fc600078e3cff */
[----:B------:R-:W4:Y:S01]  /*0430*/  @P2 LDG.E R22, desc[UR4][R10.64+0x38] ;  /* 0x000038040a162981 */ /* 0x000f22000c1e1900 */
[----:B------:R-:W-:-:S03]  /*0440*/  @P2 LOP3.LUT R15, R15, R26, RZ, 0x3c, !PT ;  /* 0x0000001a0f0f2212 */ /* 0x000fc600078e3cff */
[----:B------:R-:W4:Y:S01]  /*0450*/  @P4 LDG.E R26, desc[UR4][R10.64+0x50] ;  /* 0x000050040a1a4981 */ /* 0x000f22000c1e1900 */
[----:B------:R-:W-:-:S03]  /*0460*/  @!P0 LOP3.LUT R4, R4, R21, RZ, 0x3c, !PT ;  /* 0x0000001504048212 */ /* 0x000fc600078e3cff */
[----:B------:R-:W4:Y:S01]  /*0470*/  @P1 LDG.E R21, desc[UR4][R10.64+0x20] ;  /* 0x000020040a151981 */ /* 0x000f22000c1e1900 */
[----:B------:R-:W-:-:S03]  /*0480*/  @!P0 LOP3.LUT R2, R2, R23, RZ, 0x3c, !PT ;  /* 0x0000001702028212 */ /* 0x000fc600078e3cff */
[----:B------:R-:W4:Y:S01]  /*0490*/  @P2 LDG.E R23, desc[UR4][R10.64+0x2c] ;  /* 0x00002c040a172981 */ /* 0x000f22000c1e1900 */
[----:B------:R-:W-:-:S03]  /*04a0*/  @P1 LOP3.LUT R4, R4, R25, RZ, 0x3c, !PT ;  /* 0x0000001904041212 */ /* 0x000fc600078e3cff */
[----:B------:R-:W4:Y:S01]  /*04b0*/  @P2 LDG.E R25, desc[UR4][R10.64+0x34] ;  /* 0x000034040a192981 */ /* 0x000f22000c1e1900 */
[----:B--2---:R-:W-:-:S03]  /*04c0*/  @!P0 LOP3.LUT R5, R5, R18, RZ, 0x3c, !PT ;  /* 0x0000001205058212 */ /* 0x004fc600078e3cff */
[----:B------:R-:W2:Y:S01]  /*04d0*/  @P1 LDG.E R18, desc[UR4][R10.64+0x1c] ;  /* 0x00001c040a121981 */ /* 0x000ea2000c1e1900 */
[----:B---3--:R-:W-:-:S03]  /*04e0*/  @P1 LOP3.LUT R3, R3, R20, RZ, 0x3c, !PT ;  /* 0x0000001403031212 */ /* 0x008fc600078e3cff */
[----:B------:R-:W3:Y:S01]  /*04f0*/  @P2 LDG.E R20, desc[UR4][R10.64+0x30] ;  /* 0x000030040a142981 */ /* 0x000ee2000c1e1900 */
[----:B----4-:R-:W-:-:S03]  /*0500*/  @P2 LOP3.LUT R3, R3, R22, RZ, 0x3c, !PT ;  /* 0x0000001603032212 */ /* 0x010fc600078e3cff */
[----:B------:R-:W4:Y:S01]  /*0510*/  @P3 LDG.E R22, desc[UR4][R10.64+0x4c] ;  /* 0x00004c040a163981 */ /* 0x000f22000c1e1900 */
[----:B------:R-:W-:-:S04]  /*0520*/  @P3 LOP3.LUT R15, R15, R28, RZ, 0x3c, !PT ;  /* 0x0000001c0f0f3212 */ /* 0x000fc800078e3cff */
[----:B------:R-:W-:Y:S02]  /*0530*/  @P4 LOP3.LUT R15, R15, R26, RZ, 0x3c, !PT ;  /* 0x0000001a0f0f4212 */ /* 0x000fe400078e3cff */
[----:B------:R-:W-:Y:S01]  /*0540*/  @P1 LOP3.LUT R2, R2, R21, RZ, 0x3c, !PT ;  /* 0x0000001502021212 */ /* 0x000fe200078e3cff */
[----:B------:R-:W4:Y:S04]  /*0550*/  @P5 LDG.E R26, desc[UR4][R10.64+0x64] ;  /* 0x000064040a1a5981 */ /* 0x000f28000c1e1900 */
[----:B------:R-:W4:Y:S01]  /*0560*/  @P3 LDG.E R21, desc[UR4][R10.64+0x40] ;  /* 0x000040040a153981 */ /* 0x000f22000c1e1900 */
[----:B------:R-:W-:Y:S02]  /*0570*/  @P2 LOP3.LUT R4, R4, R23, RZ, 0x3c, !PT ;  /* 0x0000001704042212 */ /* 0x000fe400078e3cff */
[----:B------:R-:W-:Y:S01]  /*0580*/  @P2 LOP3.LUT R2, R2, R25, RZ, 0x3c, !PT ;  /* 0x0000001902022212 */ /* 0x000fe200078e3cff */
[----:B------:R-:W4:Y:S04]  /*0590*/  @P3 LDG.E R23, desc[UR4][R10.64+0x48] ;  /* 0x000048040a173981 */ /* 0x000f28000c1e1900 */
[----:B------:R-:W4:Y:S01]  /*05a0*/  @P4 LDG.E R25, desc[UR4][R10.64+0x54] ;  /* 0x000054040a194981 */ /* 0x000f22000c1e1900 */
[----:B--2---:R-:W-:-:S03]  /*05b0*/  @P1 LOP3.LUT R5, R5, R18, RZ, 0x3c, !PT ;  /* 0x0000001205051212 */ /* 0x004fc600078e3cff */
[----:B------:R-:W2:Y:S01]  /*05c0*/  @P3 LDG.E R18, desc[UR4][R10.64+0x44] ;  /* 0x000044040a123981 */ /* 0x000ea2000c1e1900 */
[----:B---3--:R-:W-:-:S03]  /*05d0*/  @P2 LOP3.LUT R5, R5, R20, RZ, 0x3c, !PT ;  /* 0x0000001405052212 */ /* 0x008fc600078e3cff */
[----:B------:R-:W3:Y:S01]  /*05e0*/  @P4 LDG.E R20, desc[UR4][R10.64+0x58] ;  /* 0x000058040a144981 */ /* 0x000ee2000c1e1900 */
[----:B----4-:R-:W-:-:S03]  /*05f0*/  @P3 LOP3.LUT R3, R3, R22, RZ, 0x3c, !PT ;  /* 0x0000001603033212 */ /* 0x010fc600078e3cff */
[----:B------:R-:W4:Y:S01]  /*0600*/  @P4 LDG.E R22, desc[UR4][R10.64+0x60] ;  /* 0x000060040a164981 */ /* 0x000f22000c1e1900 */
[----:B------:R-:W-:Y:S02]  /*0610*/  LOP3.LUT P0, RZ, R24, 0x80, RZ, 0xc0, !PT ;  /* 0x0000008018ff7812 */ /* 0x000fe4000780c0ff */
[----:B------:R-:W-:Y:S02]  /*0620*/  @P5 LOP3.LUT R15, R15, R26, RZ, 0x3c, !PT ;  /* 0x0000001a0f0f5212 */ /* 0x000fe400078e3cff */
[----:B------:R-:W4:Y:S01]  /*0630*/  @P6 LDG.E R26, desc[UR4][R10.64+0x78] ;  /* 0x000078040a1a6981 */ /* 0x000f22000c1e1900 */
[----:B------:R-:W-:-:S03]  /*0640*/  @P3 LOP3.LUT R4, R4, R21, RZ, 0x3c, !PT ;  /* 0x0000001504043212 */ /* 0x000fc600078e3cff */
[----:B------:R-:W4:Y:S01]  /*0650*/  @P4 LDG.E R21, desc[UR4][R10.64+0x5c] ;  /* 0x00005c040a154981 */ /* 0x000f22000c1e1900 */
[----:B------:R-:W-:-:S03]  /*0660*/  @P3 LOP3.LUT R2, R2, R23, RZ, 0x3c, !PT ;  /* 0x0000001702023212 */ /* 0x000fc600078e3cff */
[----:B------:R-:W4:Y:S01]  /*0670*/  @P5 LDG.E R23, desc[UR4][R10.64+0x68] ;  /* 0x000068040a175981 */ /* 0x000f22000c1e1900 */
[----:B------:R-:W-:-:S03]  /*0680*/  @P4 LOP3.LUT R4, R4, R25, RZ, 0x3c, !PT ;  /* 0x0000001904044212 */ /* 0x000fc600078e3cff */
[----:B------:R-:W4:Y:S01]  /*0690*/  @P5 LDG.E R25, desc[UR4][R10.64+0x70] ;  /* 0x000070040a195981 */ /* 0x000f22000c1e1900 */
[----:B--2---:R-:W-:-:S03]  /*06a0*/  @P3 LOP3.LUT R5, R5, R18, RZ, 0x3c, !PT ;  /* 0x0000001205053212 */ /* 0x004fc600078e3cff */
[----:B------:R-:W2:Y:S01]  /*06b0*/  @P5 LDG.E R18, desc[UR4][R10.64+0x6c] ;  /* 0x00006c040a125981 */ /* 0x000ea2000c1e1900 */
[----:B---3--:R-:W-:-:S03]  /*06c0*/  @P4 LOP3.LUT R5, R5, R20, RZ, 0x3c, !PT ;  /* 0x0000001405054212 */ /* 0x008fc600078e3cff */
[----:B------:R-:W3:Y:S01]  /*06d0*/  @P5 LDG.E R20, desc[UR4][R10.64+0x74] ;  /* 0x000074040a145981 */ /* 0x000ee2000c1e1900 */
[----:B----4-:R-:W-:-:S03]  /*06e0*/  @P4 LOP3.LUT R3, R3, R22, RZ, 0x3c, !PT ;  /* 0x0000001603034212 */ /* 0x010fc600078e3cff */
[----:B------:R-:W4:Y:S01]  /*06f0*/  @P0 LDG.E R22, desc[UR4][R10.64+0x8c] ;  /* 0x00008c040a160981 */ /* 0x000f22000c1e1900 */
[----:B------:R-:W-:-:S03]  /*0700*/  @P6 LOP3.LUT R15, R15, R26, RZ, 0x3c, !PT ;  /* 0x0000001a0f0f6212 */ /* 0x000fc600078e3cff */
        /* <DEDUP_REMOVED lines=13> */
[----:B------:R-:W-:Y:S02]  /*07e0*/  @P6 LOP3.LUT R4, R4, R27, RZ, 0x3c, !PT ;  /* 0x0000001b04046212 */ /* 0x000fe400078e3cff */
[----:B------:R-:W-:Y:S02]  /*07f0*/  @P6 LOP3.LUT R2, R2, R21, RZ, 0x3c, !PT ;  /* 0x0000001502026212 */ /* 0x000fe400078e3cff */
[----:B------:R-:W-:Y:S02]  /*0800*/  @P0 LOP3.LUT R4, R4, R23, RZ, 0x3c, !PT ;  /* 0x0000001704040212 */ /* 0x000fe400078e3cff */
[----:B------:R-:W-:Y:S02]  /*0810*/  @P0 LOP3.LUT R2, R2, R25, RZ, 0x3c, !PT ;  /* 0x0000001902020212 */ /* 0x000fe400078e3cff */
[----:B--2---:R-:W-:Y:S02]  /*0820*/  @P6 LOP3.LUT R5, R5, R18, RZ, 0x3c, !PT ;  /* 0x0000001205056212 */ /* 0x004fe400078e3cff */
[----:B---3--:R-:W-:-:S02]  /*0830*/  @P6 LOP3.LUT R3, R3, R20, RZ, 0x3c, !PT ;  /* 0x0000001403036212 */ /* 0x008fc400078e3cff */
[----:B----4-:R-:W-:Y:S02]  /*0840*/  @P0 LOP3.LUT R5, R5, R22, RZ, 0x3c, !PT ;  /* 0x0000001605050212 */ /* 0x010fe400078e3cff */
[----:B------:R-:W-:Y:S02]  /*0850*/  @P0 LOP3.LUT R3, R3, R26, RZ, 0x3c, !PT ;  /* 0x0000001a03030212 */ /* 0x000fe400078e3cff */
[----:B------:R-:W-:-:S13]  /*0860*/  R2P PR, R24.B1, 0x7f ;  /* 0x0000007f18007804 */ /* 0x000fda0000001000 */
[----:B------:R-:W2:Y:S04]  /*0870*/  @P0 LDG.E R18, desc[UR4][R10.64+0xa0] ;  /* 0x0000a0040a120981 */ /* 0x000ea8000c1e1900 */
[----:B------:R-:W3:Y:S04]  /*0880*/  @P1 LDG.E R22, desc[UR4][R10.64+0xb4] ;  /* 0x0000b4040a161981 */ /* 0x000ee8000c1e1900 */
[----:B------:R-:W4:Y:S04]  /*0890*/  @P2 LDG.E R26, desc[UR4][R10.64+0xc8] ;  /* 0x0000c8040a1a2981 */ /* 0x000f28000c1e1900 */
[----:B------:R-:W4:Y:S04]  /*08a0*/  @P3 LDG.E R28, desc[UR4][R10.64+0xdc] ;  /* 0x0000dc040a1c3981 */ /* 0x000f28000c1e1900 */
[----:B------:R-:W4:Y:S04]  /*08b0*/  @P0 LDG.E R23, desc[UR4][R10.64+0xa4] ;  /* 0x0000a4040a170981 */ /* 0x000f28000c1e1900 */
[----:B------:R-:W4:Y:S04]  /*08c0*/  @P0 LDG.E R20, desc[UR4][R10.64+0xa8] ;  /* 0x0000a8040a140981 */ /* 0x000f28000c1e1900 */
[----:B------:R-:W4:Y:S04]  /*08d0*/  @P4 LDG.E R25, desc[UR4][R10.64+0xf0] ;  /* 0x0000f0040a194981 */ /* 0x000f28000c1e1900 */
        /* <DEDUP_REMOVED lines=21> */
[----:B------:R-:W-:Y:S02]  /*0a30*/  LOP3.LUT P0, RZ, R24, 0x8000, RZ, 0xc0, !PT ;  /* 0x0000800018ff7812 */ /* 0x000fe4000780c0ff */
[----:B----4-:R-:W-:Y:S01]  /*0a40*/  @P5 LOP3.LUT R15, R15, R26, RZ, 0x3c, !PT ;  /* 0x0000001a0f0f5212 */ /* 0x010fe200078e3cff */
[----:B------:R-:W4:Y:S04]  /*0a50*/  @P3 LDG.E R24, desc[UR4][R10.64+0xe4] ;  /* 0x0000e4040a183981 */ /* 0x000f28000c1e1900 */
[----:B------:R-:W2:Y:S01]  /*0a60*/  @P6 LDG.E R26, desc[UR4][R10.64+0x118] ;  /* 0x000118040a1a6981 */ /* 0x000ea2000c1e1900 */
        /* <DEDUP_REMOVED lines=8> */
[----:B---3--:R-:W-:-:S03]  /*0af0*/  @P2 LOP3.LUT R3, R3, R22, RZ, 0x3c, !PT ;  /* 0x0000001603032212 */ /* 0x008fc600078e3cff */
[----:B------:R-:W3:Y:S01]  /*0b00*/  @P4 LDG.E R22, desc[UR4][R10.64+0x100] ;  /* 0x000100040a164981 */ /* 0x000ee2000c1e1900 */
[----:B--2---:R-:W-:-:S03]  /*0b10*/  @P6 LOP3.LUT R15, R15, R26, RZ, 0x3c, !PT ;  /* 0x0000001a0f0f6212 */ /* 0x004fc600078e3cff */
[----:B------:R-:W2:Y:S01]  /*0b20*/  @P0 LDG.E R26, desc[UR4][R10.64+0x12c] ;  /* 0x00012c040a1a0981 */ /* 0x000ea2000c1e1900 */
[----:B----4-:R-:W-:-:S03]  /*0b30*/  @P2 LOP3.LUT R2, R2, R23, RZ, 0x3c, !PT ;  /* 0x0000001702022212 */ /* 0x010fc600078e3cff */
[----:B------:R-:W4:Y:S01]  /*0b40*/  @P4 LDG.E R23, desc[UR4][R10.64+0xfc] ;  /* 0x0000fc040a174981 */ /* 0x000f22000c1e1900 */
[----:B------:R-:W-:-:S03]  /*0b50*/  @P2 LOP3.LUT R5, R5, R20, RZ, 0x3c, !PT ;  /* 0x0000001405052212 */ /* 0x000fc600078e3cff */
[----:B------:R-:W4:Y:S01]  /*0b60*/  @P4 LDG.E R20, desc[UR4][R10.64+0xf8] ;  /* 0x0000f8040a144981 */ /* 0x000f22000c1e1900 */
[----:B------:R-:W-:Y:S02]  /*0b70*/  @P3 LOP3.LUT R2, R2, R27, RZ, 0x3c, !PT ;  /* 0x0000001b02023212 */ /* 0x000fe400078e3cff */
[----:B------:R-:W-:Y:S01]  /*0b80*/  @P3 LOP3.LUT R4, R4, R25, RZ, 0x3c, !PT ;  /* 0x0000001904043212 */ /* 0x000fe200078e3cff */
[----:B------:R-:W4:Y:S01]  /*0b90*/  @P5 LDG.E R27, desc[UR4][R10.64+0x110] ;  /* 0x000110040a1b5981 */ /* 0x000f22000c1e1900 */
[----:B------:R-:W-:-:S03]  /*0ba0*/  @P3 LOP3.LUT R5, R5, R24, RZ, 0x3c, !PT ;  /* 0x0000001805053212 */ /* 0x000fc600078e3cff */
[----:B------:R-:W4:Y:S04]  /*0bb0*/  @P5 LDG.E R25, desc[UR4][R10.64+0x108] ;  /* 0x000108040a195981 */ /* 0x000f28000c1e1900 */
        /* <DEDUP_REMOVED lines=19> */
[----:B------:R-:W-:-:S05]  /*0cf0*/  VIADD R19, R19, 0x10 ;  /* 0x0000001013137836 */ /* 0x000fca0000000000 */
[----:B------:R-:W-:Y:S02]  /*0d00*/  ISETP.NE.AND P1, PT, R19, 0x20, PT ;  /* 0x000000201300780c */ /* 0x000fe40003f25270 */
[----:B------:R-:W-:Y:S02]  /*0d10*/  @P5 LOP3.LUT R3, R3, R18, RZ, 0x3c, !PT ;  /* 0x0000001203035212 */ /* 0x000fe400078e3cff */
[----:B------:R-:W-:Y:S02]  /*0d20*/  @P6 LOP3.LUT R4, R4, R21, RZ, 0x3c, !PT ;  /* 0x0000001504046212 */ /* 0x000fe400078e3cff */
[----:B---3--:R-:W-:-:S04]  /*0d30*/  @P6 LOP3.LUT R3, R3, R22, RZ, 0x3c, !PT ;  /* 0x0000001603036212 */ /* 0x008fc800078e3cff */
[----:B--2---:R-:W-:Y:S02]  /*0d40*/  @P0 LOP3.LUT R3, R3, R26, RZ, 0x3c, !PT ;  /* 0x0000001a03030212 */ /* 0x004fe400078e3cff */
[----:B----4-:R-:W-:Y:S02]  /*0d50*/  @P6 LOP3.LUT R2, R2, R23, RZ, 0x3c, !PT ;  /* 0x0000001702026212 */ /* 0x010fe400078e3cff */
[----:B------:R-:W-:Y:S02]  /*0d60*/  @P6 LOP3.LUT R5, R5, R20, RZ, 0x3c, !PT ;  /* 0x0000001405056212 */ /* 0x000fe400078e3cff */
[----:B------:R-:W-:Y:S02]  /*0d70*/  @P0 LOP3.LUT R2, R2, R27, RZ, 0x3c, !PT ;  /* 0x0000001b02020212 */ /* 0x000fe400078e3cff */
[----:B------:R-:W-:Y:S02]  /*0d80*/  @P0 LOP3.LUT R4, R4, R25, RZ, 0x3c, !PT ;  /* 0x0000001904040212 */ /* 0x000fe400078e3cff */
[----:B------:R-:W-:Y:S01]  /*0d90*/  @P0 LOP3.LUT R5, R5, R24, RZ, 0x3c, !PT ;  /* 0x0000001805050212 */ /* 0x000fe200078e3cff */
[----:B------:R-:W-:Y:S06]  /*0da0*/  @P1 BRA `(.L_x_54) ;  /* 0xfffffff400481947 */ /* 0x000fec000383ffff */
[----:B------:R-:W-:-:S05]  /*0db0*/  VIADD R17, R17, 0x1 ;  /* 0x0000000111117836 */ /* 0x000fca0000000000 */
[----:B------:R-:W-:-:S13]  /*0dc0*/  ISETP.NE.AND P0, PT, R17, 0x5, PT ;  /* 0x000000051100780c */ /* 0x000fda0003f05270 */
[----:B------:R-:W-:Y:S05]  /*0dd0*/  @P0 BRA `(.L_x_55) ;  /* 0xfffffff400300947 */ /* 0x000fea000383ffff */
[----:B------:R1:W-:Y:S01]  /*0de0*/  STG.E.64 desc[UR4][R6.64+0x8], R4 ;  /* 0x0000080406007986 */ /* 0x0003e2000c101b04 */
[----:B------:R-:W-:Y:S01]  /*0df0*/  VIADD R14, R14, 0x1 ;  /* 0x000000010e0e7836 */ /* 0x000fe20000000000 */
[----:B------:R-:W-:Y:S02]  /*0e00*/  LOP3.LUT R11, R13, 0x3, RZ, 0xc0, !PT ;  /* 0x000000030d0b7812 */ /* 0x000fe400078ec0ff */
[----:B------:R1:W-:Y:S02]  /*0e10*/  STG.E.64 desc[UR4][R6.64+0x10], R2 ;  /* 0x0000100206007986 */ /* 0x0003e4000c101b04 */
[----:B------:R-:W-:Y:S02]  /*0e20*/  ISETP.GE.U32.AND P0, PT, R14, R11, PT ;  /* 0x0000000b0e00720c */ /* 0x000fe40003f06070 */
[----:B------:R1:W-:Y:S11]  /*0e30*/  STG.E desc[UR4][R6.64+0x4], R15 ;  /* 0x0000040f06007986 */ /* 0x0003f6000c101904 */
[----:B------:R-:W-:Y:S05]  /*0e40*/  @!P0 BRA `(.L_x_56) ;  /* 0xfffffff400048947 */ /* 0x000fea000383ffff */
.L_x_53:
[----:B------:R-:W-:Y:S05]  /*0e50*/  BSYNC.RECONVERGENT B1 ;  /* 0x0000000000017941 */ /* 0x000fea0003800200 */
.L_x_52:
[C---:B------:R-:W-:Y:S01]  /*0e60*/  ISETP.GT.U32.AND P0, PT, R13.reuse, 0x3, PT ;  /* 0x000000030d00780c */ /* 0x040fe20003f04070 */
[----:B------:R-:W-:Y:S01]  /*0e70*/  VIADD R12, R12, 0x1 ;  /* 0x000000010c0c7836 */ /* 0x000fe20000000000 */
[--C-:B------:R-:W-:Y:S02]  /*0e80*/  SHF.R.U64 R13, R13, 0x2, R0.reuse ;  /* 0x000000020d0d7819 */ /* 0x100fe40000001200 */
[----:B------:R-:W-:Y:S02]  /*0e90*/  ISETP.GT.U32.AND.EX P0, PT, R0, RZ, PT, P0 ;  /* 0x000000ff0000720c */ /* 0x000fe40003f04100 */
[----:B------:R-:W-:-:S11]  /*0ea0*/  SHF.R.U32.HI R0, RZ, 0x2, R0 ;  /* 0x00000002ff007819 */ /* 0x000fd60000011600 */
[----:B------:R-:W-:Y:S05]  /*0eb0*/  @P0 BRA `(.L_x_57) ;  /* 0xfffffff000c80947 */ /* 0x000fea000383ffff */
.L_x_51:
[----:B------:R-:W-:Y:S05]  /*0ec0*/  BSYNC.RECONVERGENT B0 ;  /* 0x0000000000007941 */ /* 0x000fea0003800200 */
.L_x_50:
[----:B------:R-:W-:Y:S04]  /*0ed0*/  STG.E.64 desc[UR4][R6.64+0x18], RZ ;  /* 0x000018ff06007986 */ /* 0x000fe8000c101b04 */
[----:B------:R-:W-:Y:S04]  /*0ee0*/  STG.E desc[UR4][R6.64+0x20], RZ ;  /* 0x000020ff06007986 */ /* 0x000fe8000c101904 */
[----:B------:R-:W-:Y:S01]  /*0ef0*/  STG.E.64 desc[UR4][R6.64+0x28], RZ ;  /* 0x000028ff06007986 */ /* 0x000fe2000c101b04 */
[----:B------:R-:W-:Y:S05]  /*0f00*/  EXIT ;  /* 0x000000000000794d */ /* 0x000fea0003800000 */
.L_x_58:
        /* <DEDUP_REMOVED lines=15> */
.L_x_65:


//--------------------- .nv.global.init           --------------------------
	.section	.nv.global.init,"aw",@progbits
	.align	4
.nv.global.init:
	.type		mrg32k3aM1SubSeq,@object
	.size		mrg32k3aM1SubSeq,(mrg32k3aM2SubSeq - mrg32k3aM1SubSeq)
mrg32k3aM1SubSeq:
        /*0000*/ 	.byte	0x0b, 0xcc, 0xee, 0x04, 0x73, 0x29, 0x8b, 0x6f, 0xf6, 0x53, 0x03, 0xf6, 0x23, 0xf6, 0xea, 0xda
        /* <DEDUP_REMOVED lines=125> */
	.type		mrg32k3aM2SubSeq,@object
	.size		mrg32k3aM2SubSeq,(mrg32k3aM1 - mrg32k3aM2SubSeq)
mrg32k3aM2SubSeq:
        /* <DEDUP_REMOVED lines=126> */
	.type		mrg32k3aM1,@object
	.size		mrg32k3aM1,(mrg32k3aM1Seq - mrg32k3aM1)
mrg32k3aM1:
        /* <DEDUP_REMOVED lines=144> */
	.type		mrg32k3aM1Seq,@object
	.size		mrg32k3aM1Seq,(mrg32k3aM2 - mrg32k3aM1Seq)
mrg32k3aM1Seq:
        /* <DEDUP_REMOVED lines=144> */
	.type		mrg32k3aM2,@object
	.size		mrg32k3aM2,(mrg32k3aM2Seq - mrg32k3aM2)
mrg32k3aM2:
        /* <DEDUP_REMOVED lines=144> */
	.type		mrg32k3aM2Seq,@object
	.size		mrg32k3aM2Seq,(precalc_xorwow_matrix - mrg32k3aM2Seq)
mrg32k3aM2Seq:
        /* <DEDUP_REMOVED lines=144> */
	.type		precalc_xorwow_matrix,@object
	.size		precalc_xorwow_matrix,(precalc_xorwow_offset_matrix - precalc_xorwow_matrix)
precalc_xorwow_matrix:
        /* <DEDUP_REMOVED lines=6400> */
	.type		precalc_xorwow_offset_matrix,@object
	.size		precalc_xorwow_offset_matrix,(.L_1 - precalc_xorwow_offset_matrix)
precalc_xorwow_offset_matrix:
        /* <DEDUP_REMOVED lines=6400> */
.L_1:


//--------------------- .nv.shared._Z14deposit_kernelPfPKiPKfS1_ --------------------------
	.section	.nv.shared._Z14deposit_kernelPfPKiPKfS1_,"aw",@nobits
	.sectionflags	@""
	.align	16
	.zero		1024


//--------------------- .nv.shared.reserved.0     --------------------------
	.section	.nv.shared.reserved.0,"aw",@nobits
	.weak		__nv_reservedSMEM_offset_0_alias
	.size		__nv_reservedSMEM_offset_0_alias, 0, 64
	.other		__nv_reservedSMEM_offset_0_alias,@"STO_CUDA_RESERVED_SHARED STV_DEFAULT"
__nv_reservedSMEM_offset_0_alias:
	.zero		0
	.zero		64


//--------------------- .nv.shared._Z18evaporation_kernelPf --------------------------
	.section	.nv.shared._Z18evaporation_kernelPf,"aw",@nobits
	.sectionflags	@""
	.align	16
	.zero		1024


//--------------------- .nv.shared._Z25update_global_best_kernelPfPiS_S0_PKi --------------------------
	.section	.nv.shared._Z25update_global_best_kernelPfPiS_S0_PKi,"aw",@nobits
	.sectionflags	@""
	.align	16
	.zero		1024


//--------------------- .nv.shared._Z20find_best_ant_kernelPKfPfPi --------------------------
	.section	.nv.shared._Z20find_best_ant_kernelPKfPfPi,"aw",@nobits
	.sectionflags	@""
	.align	16
	.zero		1024


//--------------------- .nv.shared._Z22construct_tours_kernelPfS_S_PiS_PbP17curandStateXORWOW --------------------------
	.section	.nv.shared._Z22construct_tours_kernelPfS_S_PiS_PbP17curandStateXORWOW,"aw",@nobits
	.sectionflags	@""
	.align	16
	.zero		1024


//--------------------- .nv.shared._Z19setup_curand_kernelP17curandStateXORWOWm --------------------------
	.section	.nv.shared._Z19setup_curand_kernelP17curandStateXORWOWm,"aw",@nobits
	.sectionflags	@""
	.align	16
	.zero		1024


//--------------------- .nv.constant0._Z14deposit_kernelPfPKiPKfS1_ --------------------------
	.section	.nv.constant0._Z14deposit_kernelPfPKiPKfS1_,"a",@progbits
	.sectionflags	@""
	.align	4
.nv.constant0._Z14deposit_kernelPfPKiPKfS1_:
	.zero		928


//--------------------- .nv.constant0._Z18evaporation_kernelPf --------------------------
	.section	.nv.constant0._Z18evaporation_kernelPf,"a",@progbits
	.sectionflags	@""
	.align	4
.nv.constant0._Z18evaporation_kernelPf:
	.zero		904


//--------------------- .nv.constant0._Z25update_global_best_kernelPfPiS_S0_PKi --------------------------
	.section	.nv.constant0._Z25update_global_best_kernelPfPiS_S0_PKi,"a",@progbits
	.sectionflags	@""
	.align	4
.nv.constant0._Z25update_global_best_kernelPfPiS_S0_PKi:
	.zero		936


//--------------------- .nv.constant0._Z20find_best_ant_kernelPKfPfPi --------------------------
	.section	.nv.constant0._Z20find_best_ant_kernelPKfPfPi,"a",@progbits
	.sectionflags	@""
	.align	4
.nv.constant0._Z20find_best_ant_kernelPKfPfPi:
	.zero		920


//--------------------- .nv.constant0._Z22construct_tours_kernelPfS_S_PiS_PbP17curandStateXORWOW --------------------------
	.section	.nv.constant0._Z22construct_tours_kernelPfS_S_PiS_PbP17curandStateXORWOW,"a",@progbits
	.sectionflags	@""
	.align	4
.nv.constant0._Z22construct_tours_kernelPfS_S_PiS_PbP17curandStateXORWOW:
	.zero		952


//--------------------- .nv.constant0._Z19setup_curand_kernelP17curandStateXORWOWm --------------------------
	.section	.nv.constant0._Z19setup_curand_kernelP17curandStateXORWOWm,"a",@progbits
	.sectionflags	@""
	.align	4
.nv.constant0._Z19setup_curand_kernelP17curandStateXORWOWm:
	.zero		912


//--------------------- SYMBOLS --------------------------

	.type		.nv.reservedSmem.offset0,@object
	.size		.nv.reservedSmem.offset0,0x4
	.type		.nv.reservedSmem.cap,@object
	.size		.nv.reservedSmem.cap,0x4
